	.target	sm_100

	.elftype	@"ET_EXEC"


//--------------------- .note.nv.tkinfo           --------------------------
	.section	.note.nv.tkinfo,"",@"SHT_NOTE"
	.sectionflags	@"SHF_NOTE_NV_TKINFO"
	.tkinfo
        /*0018*/ 	.word	0x00000081
        /*0030*/ 	.string	""
        /*0030*/ 	.string	"ptxas"
        /*0030*/ 	.string	"Cuda compilation tools, release 12.9, V12.9.86"
        /*0030*/ 	.string	"Build cuda_12.9.r12.9/compiler.36037853_0"
        /*0030*/ 	.string	"-regUsageLevel 10 -arch sm_100f -m 64 "



//--------------------- .note.nv.cuver            --------------------------
	.section	.note.nv.cuver,"",@"SHT_NOTE"
	.sectionflags	@"SHF_NOTE_NV_CUVER"
        /*0018*/ 	.short	0x0001
        /*001a*/ 	.short	0x0064
        /*001c*/ 	.short	0x0001
        /*001e*/ 	.short	0x0000
        /*0020*/ 	.short	0x0001
        /*0022*/ 	.short	0x0000


//--------------------- .nv.info                  --------------------------
	.section	.nv.info,"",@"SHT_CUDA_INFO"
	.align	4


	//----- nvinfo : EIATTR_REGCOUNT
	.align		4
        /*0000*/ 	.byte	0x04, 0x2f
        /*0002*/ 	.short	(.L_15 - .L_14)
	.align		4
.L_14:
        /*0004*/ 	.word	index@(_ZN9deep_gemm24sm100_fp8_gemm_1d1d_implILN4cute4UMMA5MajorE0ELS3_0ELj0ELj7168ELj2048ELj128ELj224ELj128ELj1ELj128ELj128ELj64ELj4ELj128ELj128ELj1ELb0ELj146ELNS_8GemmTypeE0ELb0EN7cutlass10bfloat16_tENS_16EpilogueIdentityEEEvPijjj14CUtensorMap_stS9_S9_S9_S9_)
        /*0008*/ 	.word	0x00000038


	//----- nvinfo : EIATTR_FRAME_SIZE
	.align		4
.L_15:
        /*000c*/ 	.byte	0x04, 0x11
        /*000e*/ 	.short	(.L_17 - .L_16)
	.align		4
.L_16:
        /*0010*/ 	.word	index@($__internal_3_$__cuda_sm20_div_u16)
        /*0014*/ 	.word	0x00000000


	//----- nvinfo : EIATTR_FRAME_SIZE
	.align		4
.L_17:
        /*0018*/ 	.byte	0x04, 0x11
        /*001a*/ 	.short	(.L_19 - .L_18)
	.align		4
.L_18:
        /*001c*/ 	.word	index@($__internal_2_$__cuda_sm10x_tcgen05_guardrail_trap_unallocated_columns_being_dealloced)
        /*0020*/ 	.word	0x00000000


	//----- nvinfo : EIATTR_FRAME_SIZE
	.align		4
.L_19:
        /*0024*/ 	.byte	0x04, 0x11
        /*0026*/ 	.short	(.L_21 - .L_20)
	.align		4
.L_20:
        /*0028*/ 	.word	index@($__internal_1_$__cuda_sm10x_tcgen05_guardrail_trap_phase_invalid_during_alloc)
        /*002c*/ 	.word	0x00000000


	//----- nvinfo : EIATTR_FRAME_SIZE
	.align		4
.L_21:
        /*0030*/ 	.byte	0x04, 0x11
        /*0032*/ 	.short	(.L_23 - .L_22)
	.align		4
.L_22:
        /*0034*/ 	.word	index@($__internal_0_$__cuda_sm10x_tcgen05_guardrail_trap_col_being_dealloced_not_returned_by_alloc)
        /*0038*/ 	.word	0x00000000


	//----- nvinfo : EIATTR_FRAME_SIZE
	.align		4
.L_23:
        /*003c*/ 	.byte	0x04, 0x11
        /*003e*/ 	.short	(.L_25 - .L_24)
	.align		4
.L_24:
        /*0040*/ 	.word	index@(_ZN9deep_gemm24sm100_fp8_gemm_1d1d_implILN4cute4UMMA5MajorE0ELS3_0ELj0ELj7168ELj2048ELj128ELj224ELj128ELj1ELj128ELj128ELj64ELj4ELj128ELj128ELj1ELb0ELj146ELNS_8GemmTypeE0ELb0EN7cutlass10bfloat16_tENS_16EpilogueIdentityEEEvPijjj14CUtensorMap_stS9_S9_S9_S9_)
        /*0044*/ 	.word	0x00000000


	//----- nvinfo : EIATTR_MIN_STACK_SIZE
	.align		4
.L_25:
        /*0048*/ 	.byte	0x04, 0x12
        /*004a*/ 	.short	(.L_27 - .L_26)
	.align		4
.L_26:
        /*004c*/ 	.word	index@(_ZN9deep_gemm24sm100_fp8_gemm_1d1d_implILN4cute4UMMA5MajorE0ELS3_0ELj0ELj7168ELj2048ELj128ELj224ELj128ELj1ELj128ELj128ELj64ELj4ELj128ELj128ELj1ELb0ELj146ELNS_8GemmTypeE0ELb0EN7cutlass10bfloat16_tENS_16EpilogueIdentityEEEvPijjj14CUtensorMap_stS9_S9_S9_S9_)
        /*0050*/ 	.word	0x00000000
.L_27:


//--------------------- .nv.info._ZN9deep_gemm24sm100_fp8_gemm_1d1d_implILN4cute4UMMA5MajorE0ELS3_0ELj0ELj7168ELj2048ELj128ELj224ELj128ELj1ELj128ELj128ELj64ELj4ELj128ELj128ELj1ELb0ELj146ELNS_8GemmTypeE0ELb0EN7cutlass10bfloat16_tENS_16EpilogueIdentityEEEvPijjj14CUtensorMap_stS9_S9_S9_S9_ --------------------------
	.section	.nv.info._ZN9deep_gemm24sm100_fp8_gemm_1d1d_implILN4cute4UMMA5MajorE0ELS3_0ELj0ELj7168ELj2048ELj128ELj224ELj128ELj1ELj128ELj128ELj64ELj4ELj128ELj128ELj1ELb0ELj146ELNS_8GemmTypeE0ELb0EN7cutlass10bfloat16_tENS_16EpilogueIdentityEEEvPijjj14CUtensorMap_stS9_S9_S9_S9_,"",@"SHT_CUDA_INFO"
	.sectionflags	@""
	.align	4


	//----- nvinfo : EIATTR_CUDA_API_VERSION
	.align		4
        /*0000*/ 	.byte	0x04, 0x37
        /*0002*/ 	.short	(.L_29 - .L_28)
.L_28:
        /*0004*/ 	.word	0x00000081


	//----- nvinfo : EIATTR_KPARAM_INFO
	.align		4
.L_29:
        /*0008*/ 	.byte	0x04, 0x17
        /*000a*/ 	.short	(.L_31 - .L_30)
.L_30:
        /*000c*/ 	.word	0x00000000
        /*0010*/ 	.short	0x0008
        /*0012*/ 	.short	0x0240
        /*0014*/ 	.byte	0x00, 0xf0, 0x01, 0x02


	//----- nvinfo : EIATTR_KPARAM_INFO
	.align		4
.L_31:
        /*0018*/ 	.byte	0x04, 0x17
        /*001a*/ 	.short	(.L_33 - .L_32)
.L_32:
        /*001c*/ 	.word	0x00000000
        /*0020*/ 	.short	0x0007
        /*0022*/ 	.short	0x01c0
        /*0024*/ 	.byte	0x00, 0xf0, 0x01, 0x02


	//----- nvinfo : EIATTR_KPARAM_INFO
	.align		4
.L_33:
        /*0028*/ 	.byte	0x04, 0x17
        /*002a*/ 	.short	(.L_35 - .L_34)
.L_34:
        /*002c*/ 	.word	0x00000000
        /*0030*/ 	.short	0x0006
        /*0032*/ 	.short	0x0140
        /*0034*/ 	.byte	0x00, 0xf0, 0x01, 0x02


	//----- nvinfo : EIATTR_KPARAM_INFO
	.align		4
.L_35:
        /*0038*/ 	.byte	0x04, 0x17
        /*003a*/ 	.short	(.L_37 - .L_36)
.L_36:
        /*003c*/ 	.word	0x00000000
        /*0040*/ 	.short	0x0005
        /*0042*/ 	.short	0x00c0
        /*0044*/ 	.byte	0x00, 0xf0, 0x01, 0x02


	//----- nvinfo : EIATTR_KPARAM_INFO
	.align		4
.L_37:
        /*0048*/ 	.byte	0x04, 0x17
        /*004a*/ 	.short	(.L_39 - .L_38)
.L_38:
        /*004c*/ 	.word	0x00000000
        /*0050*/ 	.short	0x0004
        /*0052*/ 	.short	0x0040
        /*0054*/ 	.byte	0x00, 0xf0, 0x01, 0x02


	//----- nvinfo : EIATTR_KPARAM_INFO
	.align		4
.L_39:
        /*0058*/ 	.byte	0x04, 0x17
        /*005a*/ 	.short	(.L_41 - .L_40)
.L_40:
        /*005c*/ 	.word	0x00000000
        /*0060*/ 	.short	0x0003
        /*0062*/ 	.short	0x0010
        /*0064*/ 	.byte	0x00, 0xf0, 0x11, 0x00


	//----- nvinfo : EIATTR_KPARAM_INFO
	.align		4
.L_41:
        /*0068*/ 	.byte	0x04, 0x17
        /*006a*/ 	.short	(.L_43 - .L_42)
.L_42:
        /*006c*/ 	.word	0x00000000
        /*0070*/ 	.short	0x0002
        /*0072*/ 	.short	0x000c
        /*0074*/ 	.byte	0x00, 0xf0, 0x11, 0x00


	//----- nvinfo : EIATTR_KPARAM_INFO
	.align		4
.L_43:
        /*0078*/ 	.byte	0x04, 0x17
        /*007a*/ 	.short	(.L_45 - .L_44)
.L_44:
        /*007c*/ 	.word	0x00000000
        /*0080*/ 	.short	0x0001
        /*0082*/ 	.short	0x0008
        /*0084*/ 	.byte	0x00, 0xf0, 0x11, 0x00


	//----- nvinfo : EIATTR_KPARAM_INFO
	.align		4
.L_45:
        /*0088*/ 	.byte	0x04, 0x17
        /*008a*/ 	.short	(.L_47 - .L_46)
.L_46:
        /*008c*/ 	.word	0x00000000
        /*0090*/ 	.short	0x0000
        /*0092*/ 	.short	0x0000
        /*0094*/ 	.byte	0x00, 0xf5, 0x21, 0x00


	//----- nvinfo : EIATTR_AT_ENTRY_FRAGMENTS
	.align		4
.L_47:
        /*0098*/ 	.byte	0x04, 0x4f
        /*009a*/ 	.short	(.L_49 - .L_48)


	//   ....[0]....
.L_48:
        /*009c*/ 	.word	0x00000004


	//----- nvinfo : EIATTR_RESERVED_SMEM_USED
	.align		4
.L_49:
        /*00a0*/ 	.byte	0x01, 0x41
	.zero		2


	//----- nvinfo : EIATTR_SPARSE_MMA_MASK
	.align		4
        /*00a4*/ 	.byte	0x03, 0x50
        /*00a6*/ 	.short	0x0000


	//----- nvinfo : EIATTR_TCGEN05_1CTA_USED
	.align		4
        /*00a8*/ 	.byte	0x01, 0x51
	.zero		2


	//----- nvinfo : EIATTR_MAXREG_COUNT
	.align		4
        /*00ac*/ 	.byte	0x03, 0x1b
        /*00ae*/ 	.short	0x00ff


	//----- nvinfo : EIATTR_NUM_BARRIERS
	.align		4
        /*00b0*/ 	.byte	0x02, 0x4c
        /*00b2*/ 	.byte	0x09
	.zero		1


	//----- nvinfo : EIATTR_INT_WARP_WIDE_INSTR_OFFSETS
	.align		4
        /*00b4*/ 	.byte	0x04, 0x31
        /*00b6*/ 	.short	(.L_51 - .L_50)


	//   ....[0]....
.L_50:
        /*00b8*/ 	.word	0x000050a0


	//   ....[1]....
        /*00bc*/ 	.word	0x000050c0


	//----- nvinfo : EIATTR_COOP_GROUP_MASK_REGIDS
	.align		4
.L_51:
        /*00c0*/ 	.byte	0x04, 0x29
        /*00c2*/ 	.short	(.L_53 - .L_52)


	//   ....[0]....
.L_52:
        /*00c4*/ 	.word	0xffffffff


	//   ....[1]....
        /*00c8*/ 	.word	0xffffffff


	//   ....[2]....
        /*00cc*/ 	.word	0xffffffff


	//   ....[3]....
        /*00d0*/ 	.word	0xffffffff


	//   ....[4]....
        /*00d4*/ 	.word	0xffffffff


	//   ....[5]....
        /*00d8*/ 	.word	0xffffffff


	//   ....[6]....
        /*00dc*/ 	.word	0xffffffff


	//   ....[7]....
        /*00e0*/ 	.word	0xffffffff


	//   ....[8]....
        /*00e4*/ 	.word	0xffffffff


	//   ....[9]....
        /*00e8*/ 	.word	0xffffffff


	//   ....[10]....
        /*00ec*/ 	.word	0xffffffff


	//   ....[11]....
        /*00f0*/ 	.word	0xffffffff


	//   ....[12]....
        /*00f4*/ 	.word	0xffffffff


	//   ....[13]....
        /*00f8*/ 	.word	0xffffffff


	//----- nvinfo : EIATTR_COOP_GROUP_INSTR_OFFSETS
	.align		4
.L_53:
        /*00fc*/ 	.byte	0x04, 0x28
        /*00fe*/ 	.short	(.L_55 - .L_54)


	//   ....[0]....
.L_54:
        /*0100*/ 	.word	0x00000030


	//   ....[1]....
        /*0104*/ 	.word	0x00000470


	//   ....[2]....
        /*0108*/ 	.word	0x00000730


	//   ....[3]....
        /*010c*/ 	.word	0x00000b80


	//   ....[4]....
        /*0110*/ 	.word	0x00000c30


	//   ....[5]....
        /*0114*/ 	.word	0x00000ce0


	//   ....[6]....
        /*0118*/ 	.word	0x00001310


	//   ....[7]....
        /*011c*/ 	.word	0x00001330


	//   ....[8]....
        /*0120*/ 	.word	0x00001350


	//   ....[9]....
        /*0124*/ 	.word	0x000015a0


	//   ....[10]....
        /*0128*/ 	.word	0x000015d0


	//   ....[11]....
        /*012c*/ 	.word	0x000015f0


	//   ....[12]....
        /*0130*/ 	.word	0x00004fc0


	//   ....[13]....
        /*0134*/ 	.word	0x00005180


	//----- nvinfo : EIATTR_VRC_CTA_INIT_COUNT
	.align		4
.L_55:
        /*0138*/ 	.byte	0x02, 0x4a
        /*013a*/ 	.byte	0x80
	.zero		1


	//----- nvinfo : EIATTR_MBARRIER_INSTR_OFFSETS
	.align		4
        /*013c*/ 	.byte	0x04, 0x39
        /*013e*/ 	.short	(.L_57 - .L_56)


	//   ....[0]....
.L_56:
        /*0140*/ 	.word	0x00000330
        /*0144*/ 	.word	0x000000ff
        /*0148*/ 	.word	0x00031800
        /*014c*/ 	.short	0x0100
        /*014e*/ 	.byte	0x05
	.zero		1


	//   ....[1]....
        /*0150*/ 	.word	0x00000340
        /*0154*/ 	.word	0x000000ff
        /*0158*/ 	.word	0x00031820
        /*015c*/ 	.short	0x0100
        /*015e*/ 	.byte	0x05
	.zero		1


	//   ....[2]....
        /*0160*/ 	.word	0x00000350
        /*0164*/ 	.word	0x000000ff
        /*0168*/ 	.word	0x00031840
        /*016c*/ 	.short	0x0100
        /*016e*/ 	.byte	0x05
	.zero		1


	//   ....[3]....
        /*0170*/ 	.word	0x00000360
        /*0174*/ 	.word	0x000000ff
        /*0178*/ 	.word	0x00031808
        /*017c*/ 	.short	0x0100
        /*017e*/ 	.byte	0x05
	.zero		1


	//   ....[4]....
        /*0180*/ 	.word	0x00000370
        /*0184*/ 	.word	0x000000ff
        /*0188*/ 	.word	0x00031828
        /*018c*/ 	.short	0x0100
        /*018e*/ 	.byte	0x05
	.zero		1


	//   ....[5]....
        /*0190*/ 	.word	0x00000380
        /*0194*/ 	.word	0x000000ff
        /*0198*/ 	.word	0x00031848
        /*019c*/ 	.short	0x0100
        /*019e*/ 	.byte	0x05
	.zero		1


	//   ....[6]....
        /*01a0*/ 	.word	0x00000390
        /*01a4*/ 	.word	0x000000ff
        /*01a8*/ 	.word	0x00031810
        /*01ac*/ 	.short	0x0100
        /*01ae*/ 	.byte	0x05
	.zero		1


	//   ....[7]....
        /*01b0*/ 	.word	0x000003a0
        /*01b4*/ 	.word	0x000000ff
        /*01b8*/ 	.word	0x00031830
        /*01bc*/ 	.short	0x0100
        /*01be*/ 	.byte	0x05
	.zero		1


	//   ....[8]....
        /*01c0*/ 	.word	0x000003b0
        /*01c4*/ 	.word	0x000000ff
        /*01c8*/ 	.word	0x00031850
        /*01cc*/ 	.short	0x0100
        /*01ce*/ 	.byte	0x05
	.zero		1


	//   ....[9]....
        /*01d0*/ 	.word	0x000003c0
        /*01d4*/ 	.word	0x000000ff
        /*01d8*/ 	.word	0x00031818
        /*01dc*/ 	.short	0x0100
        /*01de*/ 	.byte	0x05
	.zero		1


	//   ....[10]....
        /*01e0*/ 	.word	0x000003d0
        /*01e4*/ 	.word	0x000000ff
        /*01e8*/ 	.word	0x00031838
        /*01ec*/ 	.short	0x0100
        /*01ee*/ 	.byte	0x05
	.zero		1


	//   ....[11]....
        /*01f0*/ 	.word	0x000003e0
        /*01f4*/ 	.word	0x000000ff
        /*01f8*/ 	.word	0x00031858
        /*01fc*/ 	.short	0x0100
        /*01fe*/ 	.byte	0x05
	.zero		1


	//   ....[12]....
        /*0200*/ 	.word	0x000003f0
        /*0204*/ 	.word	0x000000ff
        /*0208*/ 	.word	0x00031860
        /*020c*/ 	.short	0x0100
        /*020e*/ 	.byte	0x05
	.zero		1


	//   ....[13]....
        /*0210*/ 	.word	0x00000400
        /*0214*/ 	.word	0x000000ff
        /*0218*/ 	.word	0x00031870
        /*021c*/ 	.short	0x0100
        /*021e*/ 	.byte	0x05
	.zero		1


	//   ....[14]....
        /*0220*/ 	.word	0x00000410
        /*0224*/ 	.word	0x000000ff
        /*0228*/ 	.word	0x00031868
        /*022c*/ 	.short	0x0100
        /*022e*/ 	.byte	0x05
	.zero		1


	//   ....[15]....
        /*0230*/ 	.word	0x00000420
        /*0234*/ 	.word	0x000000ff
        /*0238*/ 	.word	0x00031878
        /*023c*/ 	.short	0x0100
        /*023e*/ 	.byte	0x05
	.zero		1


	//   ....[16]....
        /*0240*/ 	.word	0x00000a30
        /*0244*/ 	.word	0x00000002
        /*0248*/ 	.word	0x00031800
        /*024c*/ 	.short	0x010a
        /*024e*/ 	.byte	0xff
	.zero		1


	//   ....[17]....
        /*0250*/ 	.word	0x00000dc0
        /*0254*/ 	.word	0x00000002
        /*0258*/ 	.word	0x00000000
        /*025c*/ 	.short	0x0101
        /*025e*/ 	.byte	0xff
	.zero		1


	//   ....[18]....
        /*0260*/ 	.word	0x00001100
        /*0264*/ 	.word	0x00000000
        /*0268*/ 	.word	0x00031870
        /*026c*/ 	.short	0x010a
        /*026e*/ 	.byte	0x08
	.zero		1


	//   ....[19]....
        /*0270*/ 	.word	0x000011a0
        /*0274*/ 	.word	0x000000ff
        /*0278*/ 	.word	0x00031840
        /*027c*/ 	.short	0x010a
        /*027e*/ 	.byte	0x0d
	.zero		1


	//   ....[20]....
        /*0280*/ 	.word	0x00001570
        /*0284*/ 	.word	0x000000ff
        /*0288*/ 	.word	0x00031840
        /*028c*/ 	.short	0x010a
        /*028e*/ 	.byte	0x09
	.zero		1


	//   ....[21]....
        /*0290*/ 	.word	0x00001ae0
        /*0294*/ 	.word	0x00000000
        /*0298*/ 	.word	0x00031820
        /*029c*/ 	.short	0x010a
        /*029e*/ 	.byte	0xff
	.zero		1


	//   ....[22]....
        /*02a0*/ 	.word	0x00001e80
        /*02a4*/ 	.word	0x00000000
        /*02a8*/ 	.word	0x00031828
        /*02ac*/ 	.short	0x010a
        /*02ae*/ 	.byte	0xff
	.zero		1


	//   ....[23]....
        /*02b0*/ 	.word	0x00001ff0
        /*02b4*/ 	.word	0x00000000
        /*02b8*/ 	.word	0x00031830
        /*02bc*/ 	.short	0x010a
        /*02be*/ 	.byte	0xff
	.zero		1


	//   ....[24]....
        /*02c0*/ 	.word	0x00002150
        /*02c4*/ 	.word	0x00000000
        /*02c8*/ 	.word	0x00031838
        /*02cc*/ 	.short	0x010a
        /*02ce*/ 	.byte	0xff
	.zero		1


	//   ....[25]....
        /*02d0*/ 	.word	0x00002280
        /*02d4*/ 	.word	0x00000000
        /*02d8*/ 	.word	0x00031820
        /*02dc*/ 	.short	0x010a
        /*02de*/ 	.byte	0xff
	.zero		1


	//   ....[26]....
        /*02e0*/ 	.word	0x00002490
        /*02e4*/ 	.word	0x00000000
        /*02e8*/ 	.word	0x00031828
        /*02ec*/ 	.short	0x010a
        /*02ee*/ 	.byte	0xff
	.zero		1


	//   ....[27]....
        /*02f0*/ 	.word	0x000025c0
        /*02f4*/ 	.word	0x00000000
        /*02f8*/ 	.word	0x00031830
        /*02fc*/ 	.short	0x010a
        /*02fe*/ 	.byte	0xff
	.zero		1


	//   ....[28]....
        /*0300*/ 	.word	0x000026f0
        /*0304*/ 	.word	0x00000000
        /*0308*/ 	.word	0x00031838
        /*030c*/ 	.short	0x010a
        /*030e*/ 	.byte	0xff
	.zero		1


	//   ....[29]....
        /*0310*/ 	.word	0x00002820
        /*0314*/ 	.word	0x00000000
        /*0318*/ 	.word	0x00031820
        /*031c*/ 	.short	0x010a
        /*031e*/ 	.byte	0xff
	.zero		1


	//   ....[30]....
        /*0320*/ 	.word	0x00002a30
        /*0324*/ 	.word	0x00000000
        /*0328*/ 	.word	0x00031828
        /*032c*/ 	.short	0x010a
        /*032e*/ 	.byte	0xff
	.zero		1


	//   ....[31]....
        /*0330*/ 	.word	0x00002b60
        /*0334*/ 	.word	0x00000000
        /*0338*/ 	.word	0x00031830
        /*033c*/ 	.short	0x010a
        /*033e*/ 	.byte	0xff
	.zero		1


	//   ....[32]....
        /*0340*/ 	.word	0x00002c90
        /*0344*/ 	.word	0x00000000
        /*0348*/ 	.word	0x00031838
        /*034c*/ 	.short	0x010a
        /*034e*/ 	.byte	0xff
	.zero		1


	//   ....[33]....
        /*0350*/ 	.word	0x00002dc0
        /*0354*/ 	.word	0x00000000
        /*0358*/ 	.word	0x00031820
        /*035c*/ 	.short	0x010a
        /*035e*/ 	.byte	0xff
	.zero		1


	//   ....[34]....
        /*0360*/ 	.word	0x00002fd0
        /*0364*/ 	.word	0x00000000
        /*0368*/ 	.word	0x00031828
        /*036c*/ 	.short	0x010a
        /*036e*/ 	.byte	0xff
	.zero		1


	//   ....[35]....
        /*0370*/ 	.word	0x00003100
        /*0374*/ 	.word	0x00000000
        /*0378*/ 	.word	0x00031830
        /*037c*/ 	.short	0x010a
        /*037e*/ 	.byte	0xff
	.zero		1


	//   ....[36]....
        /*0380*/ 	.word	0x00003230
        /*0384*/ 	.word	0x00000000
        /*0388*/ 	.word	0x00031838
        /*038c*/ 	.short	0x010a
        /*038e*/ 	.byte	0xff
	.zero		1


	//   ....[37]....
        /*0390*/ 	.word	0x000036c0
        /*0394*/ 	.word	0x00000002
        /*0398*/ 	.word	0x00031860
        /*039c*/ 	.short	0x010a
        /*039e*/ 	.byte	0xff
	.zero		1


	//   ....[38]....
        /*03a0*/ 	.word	0x00004e40
        /*03a4*/ 	.word	0x00000002
        /*03a8*/ 	.word	0x00000000
        /*03ac*/ 	.short	0x0101
        /*03ae*/ 	.byte	0xff
	.zero		1


	//   ....[39]....
        /*03b0*/ 	.word	0x000051b0
        /*03b4*/ 	.word	0x00000002
        /*03b8*/ 	.word	0x00031800
        /*03bc*/ 	.short	0x010a
        /*03be*/ 	.byte	0xff
	.zero		1


	//   ....[40]....
        /*03c0*/ 	.word	0x00005230
        /*03c4*/ 	.word	0x00000000
        /*03c8*/ 	.word	0x00031870
        /*03cc*/ 	.short	0x010a
        /*03ce*/ 	.byte	0xff
	.zero		1


	//   ....[41]....
        /*03d0*/ 	.word	0x000052a0
        /*03d4*/ 	.word	0x00000002
        /*03d8*/ 	.word	0x00031840
        /*03dc*/ 	.short	0x010a
        /*03de*/ 	.byte	0xff
	.zero		1


	//   ....[42]....
        /*03e0*/ 	.word	0x00005310
        /*03e4*/ 	.word	0x00000000
        /*03e8*/ 	.word	0x00031840
        /*03ec*/ 	.short	0x010a
        /*03ee*/ 	.byte	0xff
	.zero		1


	//   ....[43]....
        /*03f0*/ 	.word	0x00005380
        /*03f4*/ 	.word	0x00000000
        /*03f8*/ 	.word	0x00031820
        /*03fc*/ 	.short	0x010a
        /*03fe*/ 	.byte	0xff
	.zero		1


	//   ....[44]....
        /*0400*/ 	.word	0x000053f0
        /*0404*/ 	.word	0x00000000
        /*0408*/ 	.word	0x00031828
        /*040c*/ 	.short	0x010a
        /*040e*/ 	.byte	0xff
	.zero		1


	//   ....[45]....
        /*0410*/ 	.word	0x00005460
        /*0414*/ 	.word	0x00000000
        /*0418*/ 	.word	0x00031830
        /*041c*/ 	.short	0x010a
        /*041e*/ 	.byte	0xff
	.zero		1


	//   ....[46]....
        /*0420*/ 	.word	0x000054d0
        /*0424*/ 	.word	0x00000000
        /*0428*/ 	.word	0x00031838
        /*042c*/ 	.short	0x010a
        /*042e*/ 	.byte	0xff
	.zero		1


	//   ....[47]....
        /*0430*/ 	.word	0x00005520
        /*0434*/ 	.word	0x00000000
        /*0438*/ 	.word	0x00031820
        /*043c*/ 	.short	0x010a
        /*043e*/ 	.byte	0xff
	.zero		1


	//   ....[48]....
        /*0440*/ 	.word	0x00005570
        /*0444*/ 	.word	0x00000000
        /*0448*/ 	.word	0x00031828
        /*044c*/ 	.short	0x010a
        /*044e*/ 	.byte	0xff
	.zero		1


	//   ....[49]....
        /*0450*/ 	.word	0x000055c0
        /*0454*/ 	.word	0x00000000
        /*0458*/ 	.word	0x00031830
        /*045c*/ 	.short	0x010a
        /*045e*/ 	.byte	0xff
	.zero		1


	//   ....[50]....
        /*0460*/ 	.word	0x00005610
        /*0464*/ 	.word	0x00000000
        /*0468*/ 	.word	0x00031838
        /*046c*/ 	.short	0x010a
        /*046e*/ 	.byte	0xff
	.zero		1


	//   ....[51]....
        /*0470*/ 	.word	0x00005680
        /*0474*/ 	.word	0x00000000
        /*0478*/ 	.word	0x00031820
        /*047c*/ 	.short	0x010a
        /*047e*/ 	.byte	0xff
	.zero		1


	//   ....[52]....
        /*0480*/ 	.word	0x000056f0
        /*0484*/ 	.word	0x00000000
        /*0488*/ 	.word	0x00031828
        /*048c*/ 	.short	0x010a
        /*048e*/ 	.byte	0xff
	.zero		1


	//   ....[53]....
        /*0490*/ 	.word	0x00005760
        /*0494*/ 	.word	0x00000000
        /*0498*/ 	.word	0x00031830
        /*049c*/ 	.short	0x010a
        /*049e*/ 	.byte	0xff
	.zero		1


	//   ....[54]....
        /*04a0*/ 	.word	0x000057d0
        /*04a4*/ 	.word	0x00000000
        /*04a8*/ 	.word	0x00031838
        /*04ac*/ 	.short	0x010a
        /*04ae*/ 	.byte	0xff
	.zero		1


	//   ....[55]....
        /*04b0*/ 	.word	0x00005820
        /*04b4*/ 	.word	0x00000000
        /*04b8*/ 	.word	0x00031820
        /*04bc*/ 	.short	0x010a
        /*04be*/ 	.byte	0xff
	.zero		1


	//   ....[56]....
        /*04c0*/ 	.word	0x00005870
        /*04c4*/ 	.word	0x00000000
        /*04c8*/ 	.word	0x00031828
        /*04cc*/ 	.short	0x010a
        /*04ce*/ 	.byte	0xff
	.zero		1


	//   ....[57]....
        /*04d0*/ 	.word	0x000058c0
        /*04d4*/ 	.word	0x00000000
        /*04d8*/ 	.word	0x00031830
        /*04dc*/ 	.short	0x010a
        /*04de*/ 	.byte	0xff
	.zero		1


	//   ....[58]....
        /*04e0*/ 	.word	0x00005910
        /*04e4*/ 	.word	0x00000000
        /*04e8*/ 	.word	0x00031838
        /*04ec*/ 	.short	0x010a
        /*04ee*/ 	.byte	0xff
	.zero		1


	//   ....[59]....
        /*04f0*/ 	.word	0x00005970
        /*04f4*/ 	.word	0x00000002
        /*04f8*/ 	.word	0x00031860
        /*04fc*/ 	.short	0x010a
        /*04fe*/ 	.byte	0xff
	.zero		1


	//----- nvinfo : EIATTR_NUM_MBARRIERS
	.align		4
.L_57:
        /*0500*/ 	.byte	0x03, 0x38
        /*0502*/ 	.short	0x0010


	//----- nvinfo : EIATTR_EXIT_INSTR_OFFSETS
	.align		4
        /*0504*/ 	.byte	0x04, 0x1c
        /*0506*/ 	.short	(.L_59 - .L_58)


	//   ....[0]....
.L_58:
        /*0508*/ 	.word	0x00000830


	//   ....[1]....
        /*050c*/ 	.word	0x00000e20


	//   ....[2]....
        /*0510*/ 	.word	0x00000ef0


	//   ....[3]....
        /*0514*/ 	.word	0x000018f0


	//   ....[4]....
        /*0518*/ 	.word	0x00001960


	//   ....[5]....
        /*051c*/ 	.word	0x00003380


	//   ....[6]....
        /*0520*/ 	.word	0x000033e0


	//   ....[7]....
        /*0524*/ 	.word	0x00004fa0


	//   ....[8]....
        /*0528*/ 	.word	0x00005190


	//----- nvinfo : EIATTR_MAX_THREADS
	.align		4
.L_59:
        /*052c*/ 	.byte	0x04, 0x05
        /*052e*/ 	.short	(.L_61 - .L_60)
.L_60:
        /*0530*/ 	.word	0x00000100
        /*0534*/ 	.word	0x00000001
        /*0538*/ 	.word	0x00000001


	//----- nvinfo : EIATTR_CRS_STACK_SIZE
	.align		4
.L_61:
        /*053c*/ 	.byte	0x04, 0x1e
        /*053e*/ 	.short	(.L_63 - .L_62)
.L_62:
        /*0540*/ 	.word	0x00000000


	//----- nvinfo : EIATTR_CBANK_PARAM_SIZE
	.align		4
.L_63:
        /*0544*/ 	.byte	0x03, 0x19
        /*0546*/ 	.short	0x02c0


	//----- nvinfo : EIATTR_PARAM_CBANK
	.align		4
        /*0548*/ 	.byte	0x04, 0x0a
        /*054a*/ 	.short	(.L_65 - .L_64)
	.align		4
.L_64:
        /*054c*/ 	.word	index@(.nv.constant0._ZN9deep_gemm24sm100_fp8_gemm_1d1d_implILN4cute4UMMA5MajorE0ELS3_0ELj0ELj7168ELj2048ELj128ELj224ELj128ELj1ELj128ELj128ELj64ELj4ELj128ELj128ELj1ELb0ELj146ELNS_8GemmTypeE0ELb0EN7cutlass10bfloat16_tENS_16EpilogueIdentityEEEvPijjj14CUtensorMap_stS9_S9_S9_S9_)
        /*0550*/ 	.short	0x0380
        /*0552*/ 	.short	0x02c0


	//----- nvinfo : EIATTR_SW_WAR
	.align		4
.L_65:
        /*0554*/ 	.byte	0x04, 0x36
        /*0556*/ 	.short	(.L_67 - .L_66)
.L_66:
        /*0558*/ 	.word	0x00000008
.L_67:


//--------------------- .nv.compat                --------------------------
	.section	.nv.compat,"",@"SHT_CUDA_COMPAT_INFO"
	.align	4
        /*0000*/ 	.byte	0x02, 0x02, 0x02, 0x00, 0x02, 0x05, 0x05, 0x00, 0x02, 0x03, 0x01, 0x00, 0x02, 0x06, 0x01, 0x00


//--------------------- .nv.callgraph             --------------------------
	.section	.nv.callgraph,"",@"SHT_CUDA_CALLGRAPH"
	.align	4
	.sectionentsize	8
	.align		4
        /*0000*/ 	.word	0x00000000
	.align		4
        /*0004*/ 	.word	0xffffffff
	.align		4
        /*0008*/ 	.word	0x00000000
	.align		4
        /*000c*/ 	.word	0xfffffffe
	.align		4
        /*0010*/ 	.word	0x00000000
	.align		4
        /*0014*/ 	.word	0xfffffffd
	.align		4
        /*0018*/ 	.word	0x00000000
	.align		4
        /*001c*/ 	.word	0xfffffffc


//--------------------- .nv.constant4             --------------------------
	.section	.nv.constant4,"a",@progbits
	.align	8
	.align		8
.nv.constant4:
        /*0000*/ 	.dword	_ZN47_INTERNAL_84066dc0_9_kernel_cu_ed569749_28983824cuda3std3__45__cpo5beginE
	.align		8
        /*0008*/ 	.dword	_ZN47_INTERNAL_84066dc0_9_kernel_cu_ed569749_28983824cuda3std3__45__cpo3endE
	.align		8
        /*0010*/ 	.dword	_ZN47_INTERNAL_84066dc0_9_kernel_cu_ed569749_28983824cuda3std3__45__cpo6cbeginE
	.align		8
        /*0018*/ 	.dword	_ZN47_INTERNAL_84066dc0_9_kernel_cu_ed569749_28983824cuda3std3__45__cpo4cendE
	.align		8
        /*0020*/ 	.dword	_ZN47_INTERNAL_84066dc0_9_kernel_cu_ed569749_28983824cuda3std3__449_GLOBAL__N__84066dc0_9_kernel_cu_ed569749_28983826ignoreE
	.align		8
        /*0028*/ 	.dword	_ZN47_INTERNAL_84066dc0_9_kernel_cu_ed569749_28983824cuda3std3__419piecewise_constructE
	.align		8
        /*0030*/ 	.dword	_ZN47_INTERNAL_84066dc0_9_kernel_cu_ed569749_28983824cuda3std3__48in_placeE
	.align		8
        /*0038*/ 	.dword	_ZN47_INTERNAL_84066dc0_9_kernel_cu_ed569749_28983824cuda3std6ranges3__45__cpo4swapE
	.align		8
        /*0040*/ 	.dword	_ZN47_INTERNAL_84066dc0_9_kernel_cu_ed569749_28983824cuda3std6ranges3__45__cpo9iter_moveE
	.align		8
        /*0048*/ 	.dword	_ZN47_INTERNAL_84066dc0_9_kernel_cu_ed569749_28983824cute7productE
	.align		8
        /*0050*/ 	.dword	_ZN47_INTERNAL_84066dc0_9_kernel_cu_ed569749_28983824cute1_E


//--------------------- .text._ZN9deep_gemm24sm100_fp8_gemm_1d1d_implILN4cute4UMMA5MajorE0ELS3_0ELj0ELj7168ELj2048ELj128ELj224ELj128ELj1ELj128ELj128ELj64ELj4ELj128ELj128ELj1ELb0ELj146ELNS_8GemmTypeE0ELb0EN7cutlass10bfloat16_tENS_16EpilogueIdentityEEEvPijjj14CUtensorMap_stS9_S9_S9_S9_ --------------------------
	.section	.text._ZN9deep_gemm24sm100_fp8_gemm_1d1d_implILN4cute4UMMA5MajorE0ELS3_0ELj0ELj7168ELj2048ELj128ELj224ELj128ELj1ELj128ELj128ELj64ELj4ELj128ELj128ELj1ELb0ELj146ELNS_8GemmTypeE0ELb0EN7cutlass10bfloat16_tENS_16EpilogueIdentityEEEvPijjj14CUtensorMap_stS9_S9_S9_S9_,"ax",@progbits
	.align	128
        .global         _ZN9deep_gemm24sm100_fp8_gemm_1d1d_implILN4cute4UMMA5MajorE0ELS3_0ELj0ELj7168ELj2048ELj128ELj224ELj128ELj1ELj128ELj128ELj64ELj4ELj128ELj128ELj1ELb0ELj146ELNS_8GemmTypeE0ELb0EN7cutlass10bfloat16_tENS_16EpilogueIdentityEEEvPijjj14CUtensorMap_stS9_S9_S9_S9_
        .type           _ZN9deep_gemm24sm100_fp8_gemm_1d1d_implILN4cute4UMMA5MajorE0ELS3_0ELj0ELj7168ELj2048ELj128ELj224ELj128ELj1ELj128ELj128ELj64ELj4ELj128ELj128ELj1ELb0ELj146ELNS_8GemmTypeE0ELb0EN7cutlass10bfloat16_tENS_16EpilogueIdentityEEEvPijjj14CUtensorMap_stS9_S9_S9_S9_,@function
        .size           _ZN9deep_gemm24sm100_fp8_gemm_1d1d_implILN4cute4UMMA5MajorE0ELS3_0ELj0ELj7168ELj2048ELj128ELj224ELj128ELj1ELj128ELj128ELj64ELj4ELj128ELj128ELj1ELb0ELj146ELNS_8GemmTypeE0ELb0EN7cutlass10bfloat16_tENS_16EpilogueIdentityEEEvPijjj14CUtensorMap_stS9_S9_S9_S9_,(.L_x_100 - _ZN9deep_gemm24sm100_fp8_gemm_1d1d_implILN4cute4UMMA5MajorE0ELS3_0ELj0ELj7168ELj2048ELj128ELj224ELj128ELj1ELj128ELj128ELj64ELj4ELj128ELj128ELj1ELb0ELj146ELNS_8GemmTypeE0ELb0EN7cutlass10bfloat16_tENS_16EpilogueIdentityEEEvPijjj14CUtensorMap_stS9_S9_S9_S9_)
        .other          _ZN9deep_gemm24sm100_fp8_gemm_1d1d_implILN4cute4UMMA5MajorE0ELS3_0ELj0ELj7168ELj2048ELj128ELj224ELj128ELj1ELj128ELj128ELj64ELj4ELj128ELj128ELj1ELb0ELj146ELNS_8GemmTypeE0ELb0EN7cutlass10bfloat16_tENS_16EpilogueIdentityEEEvPijjj14CUtensorMap_stS9_S9_S9_S9_,@"STO_CUDA_ENTRY STV_DEFAULT"
_ZN9deep_gemm24sm100_fp8_gemm_1d1d_implILN4cute4UMMA5MajorE0ELS3_0ELj0ELj7168ELj2048ELj128ELj224ELj128ELj1ELj128ELj128ELj64ELj4ELj128ELj128ELj1ELb0ELj146ELNS_8GemmTypeE0ELb0EN7cutlass10bfloat16_tENS_16EpilogueIdentityEEEvPijjj14CUtensorMap_stS9_S9_S9_S9_:
.text._ZN9deep_gemm24sm100_fp8_gemm_1d1d_implILN4cute4UMMA5MajorE0ELS3_0ELj0ELj7168ELj2048ELj128ELj224ELj128ELj1ELj128ELj128ELj64ELj4ELj128ELj128ELj1ELb0ELj146ELNS_8GemmTypeE0ELb0EN7cutlass10bfloat16_tENS_16EpilogueIdentityEEEvPijjj14CUtensorMap_stS9_S9_S9_S9_:
[----:B------:R-:W1:Y:S01]  /*0000*/  LDC R1, c[0x0][0x37c] ;  /* 0x0000df00ff017b82 */ /* 0x000e620000000800 */
[----:B------:R-:W2:Y:S02]  /*0010*/  S2R R0, SR_TID.X ;  /* 0x0000000000007919 */ /* 0x000ea40000002100 */
[----:B--2---:R-:W-:-:S05]  /*0020*/  SHF.R.U32.HI R0, RZ, 0x5, R0 ;  /* 0x00000005ff007819 */ /* 0x004fca0000011600 */
[----:B------:R-:W2:Y:S02]  /*0030*/  SHFL.IDX PT, R3, R0, RZ, 0x1f ;  /* 0x00001fff00037589 */ /* 0x000ea400000e0000 */
[----:B--2---:R-:W-:-:S13]  /*0040*/  ISETP.NE.AND P0, PT, R3, 0x2, PT ;  /* 0x000000020300780c */ /* 0x004fda0003f05270 */
[----:B-1----:R-:W-:Y:S05]  /*0050*/  @!P0 BRA `(.L_x_0) ;  /* 0x0000000400008947 */ /* 0x002fea0003800000 */
[----:B------:R-:W-:-:S13]  /*0060*/  ISETP.NE.AND P0, PT, R3, 0x1, PT ;  /* 0x000000010300780c */ /* 0x000fda0003f05270 */
[----:B------:R-:W-:Y:S05]  /*0070*/  @!P0 BRA `(.L_x_1) ;  /* 0x0000000000608947 */ /* 0x000fea0003800000 */
[----:B------:R-:W-:-:S13]  /*0080*/  ISETP.NE.AND P0, PT, R3, RZ, PT ;  /* 0x000000ff0300720c */ /* 0x000fda0003f05270 */
[----:B------:R-:W-:Y:S05]  /*0090*/  @P0 BRA `(.L_x_2) ;  /* 0x0000000400a80947 */ /* 0x000fea0003800000 */
[----:B------:R-:W-:Y:S01]  /*00a0*/  ELECT P0, URZ, PT ;  /* 0x0000000000ff782f */ /* 0x000fe20003800000 */
[----:B------:R-:W-:-:S12]  /*00b0*/  BSSY.RECONVERGENT B0, `(.L_x_3) ;  /* 0x0000013000007945 */ /* 0x000fd80003800200 */
[----:B------:R-:W-:Y:S05]  /*00c0*/  @!P0 BRA `(.L_x_4) ;  /* 0x0000000000448947 */ /* 0x000fea0003800000 */
[----:B------:R-:W1:Y:S02]  /*00d0*/  LDCU.64 UR4, c[0x0][0x348] ;  /* 0x00006900ff0477ac */ /* 0x000e640008000a00 */
[----:B-1----:R-:W-:Y:S02]  /*00e0*/  UIADD3 UR12, UP4, UPT, UR4, 0x40, URZ ;  /* 0x00000040040c7890 */ /* 0x002fe4000ff9e0ff */
[----:B------:R-:W-:Y:S02]  /*00f0*/  UIADD3 UR10, UP3, UPT, UR4, 0xc0, URZ ;  /* 0x000000c0040a7890 */ /* 0x000fe4000ff7e0ff */
[----:B------:R-:W-:Y:S02]  /*0100*/  UIADD3 UR8, UP2, UPT, UR4, 0x140, URZ ;  /* 0x0000014004087890 */ /* 0x000fe4000ff5e0ff */
[----:B------:R-:W-:Y:S02]  /*0110*/  UIADD3 UR6, UP1, UPT, UR4, 0x1c0, URZ ;  /* 0x000001c004067890 */ /* 0x000fe4000ff3e0ff */
[----:B------:R-:W-:-:S02]  /*0120*/  UIADD3 UR4, UP0, UPT, UR4, 0x240, URZ ;  /* 0x0000024004047890 */ /* 0x000fc4000ff1e0ff */
[----:B------:R-:W-:Y:S02]  /*0130*/  UIADD3.X UR13, UPT, UPT, URZ, UR5, URZ, UP4, !UPT ;  /* 0x00000005ff0d7290 */ /* 0x000fe4000a7fe4ff */
[----:B------:R-:W-:Y:S02]  /*0140*/  UIADD3.X UR11, UPT, UPT, URZ, UR5, URZ, UP3, !UPT ;  /* 0x00000005ff0b7290 */ /* 0x000fe40009ffe4ff */
[----:B------:R-:W-:Y:S02]  /*0150*/  UIADD3.X UR9, UPT, UPT, URZ, UR5, URZ, UP2, !UPT ;  /* 0x00000005ff097290 */ /* 0x000fe400097fe4ff */
[----:B------:R-:W-:Y:S02]  /*0160*/  UIADD3.X UR7, UPT, UPT, URZ, UR5, URZ, UP1, !UPT ;  /* 0x00000005ff077290 */ /* 0x000fe40008ffe4ff */
[----:B------:R-:W-:Y:S01]  /*0170*/  UIADD3.X UR5, UPT, UPT, URZ, UR5, URZ, UP0, !UPT ;  /* 0x00000005ff057290 */ /* 0x000fe200087fe4ff */
[----:B------:R1:W-:Y:S02]  /*0180*/  UTMACCTL.PF [UR12] ;  /* 0x000000000c0079b9 */ /* 0x0003e40008040000 */
[----:B------:R1:W-:Y:S02]  /*0190*/  UTMACCTL.PF [UR10] ;  /* 0x000000000a0079b9 */ /* 0x0003e40008040000 */
[----:B------:R1:W-:Y:S02]  /*01a0*/  UTMACCTL.PF [UR8] ;  /* 0x00000000080079b9 */ /* 0x0003e40008040000 */
[----:B------:R1:W-:Y:S02]  /*01b0*/  UTMACCTL.PF [UR6] ;  /* 0x00000000060079b9 */ /* 0x0003e40008040000 */
[----:B------:R1:W-:Y:S02]  /*01c0*/  UTMACCTL.PF [UR4] ;  /* 0x00000000040079b9 */ /* 0x0003e40008040000 */
[----:B-1----:R-:W-:Y:S01]  /*01d0*/  NOP ;  /* 0x0000000000007918 */ /* 0x002fe20000000000 */
.L_x_4:
[----:B------:R-:W-:Y:S05]  /*01e0*/  BSYNC.RECONVERGENT B0 ;  /* 0x0000000000007941 */ /* 0x000fea0003800200 */
.L_x_3:
[----:B------:R-:W-:Y:S05]  /*01f0*/  BRA `(.L_x_2) ;  /* 0x0000000400507947 */ /* 0x000fea0003800000 */
.L_x_1:
[----:B------:R-:W-:Y:S01]  /*0200*/  ELECT P0, URZ, PT ;  /* 0x0000000000ff782f */ /* 0x000fe20003800000 */
[----:B------:R-:W-:-:S12]  /*0210*/  BSSY.RECONVERGENT B0, `(.L_x_5) ;  /* 0x0000023000007945 */ /* 0x000fd80003800200 */
[----:B------:R-:W-:Y:S05]  /*0220*/  @!P0 BRA `(.L_x_6) ;  /* 0x0000000000848947 */ /* 0x000fea0003800000 */
[----:B------:R-:W1:Y:S01]  /*0230*/  S2UR UR5, SR_CgaCtaId ;  /* 0x00000000000579c3 */ /* 0x000e620000008800 */
[----:B------:R-:W-:Y:S01]  /*0240*/  UMOV UR7, 0x400 ;  /* 0x0000040000077882 */ /* 0x000fe20000000000 */
[----:B------:R-:W-:Y:S01]  /*0250*/  UMOV UR6, 0x1 ;  /* 0x0000000100067882 */ /* 0x000fe20000000000 */
[----:B------:R-:W-:Y:S02]  /*0260*/  UMOV UR4, 0x20 ;  /* 0x0000002000047882 */ /* 0x000fe40000000000 */
[----:B------:R-:W-:-:S04]  /*0270*/  UIADD3 UR8, UPT, UPT, -UR4, 0x100000, URZ ;  /* 0x0010000004087890 */ /* 0x000fc8000fffe1ff */
[----:B------:R-:W-:Y:S02]  /*0280*/  USHF.L.U32 UR9, UR8, 0xb, URZ ;  /* 0x0000000b08097899 */ /* 0x000fe400080006ff */
[----:B------:R-:W-:Y:S01]  /*0290*/  USHF.L.U32 UR8, UR8, 0x1, URZ ;  /* 0x0000000108087899 */ /* 0x000fe200080006ff */
[----:B------:R-:W-:Y:S02]  /*02a0*/  UMOV UR4, 0x80 ;  /* 0x0000008000047882 */ /* 0x000fe40000000000 */
[----:B------:R-:W-:-:S04]  /*02b0*/  UIADD3 UR10, UPT, UPT, -UR4, 0x100000, URZ ;  /* 0x00100000040a7890 */ /* 0x000fc8000fffe1ff */
[----:B------:R-:W-:Y:S02]  /*02c0*/  USHF.L.U32 UR11, UR10, 0xb, URZ ;  /* 0x0000000b0a0b7899 */ /* 0x000fe400080006ff */
[----:B------:R-:W-:Y:S02]  /*02d0*/  USHF.L.U32 UR10, UR10, 0x1, URZ ;  /* 0x000000010a0a7899 */ /* 0x000fe400080006ff */
[----:B-1----:R-:W-:Y:S02]  /*02e0*/  ULEA UR5, UR5, UR7, 0x18 ;  /* 0x0000000705057291 */ /* 0x002fe4000f8ec0ff */
[----:B------:R-:W-:-:S04]  /*02f0*/  UIADD3 UR6, UPT, UPT, -UR6, 0x100000, URZ ;  /* 0x0010000006067890 */ /* 0x000fc8000fffe1ff */
[----:B------:R-:W-:Y:S02]  /*0300*/  USHF.L.U32 UR7, UR6, 0xb, URZ ;  /* 0x0000000b06077899 */ /* 0x000fe400080006ff */
[----:B------:R-:W-:Y:S01]  /*0310*/  USHF.L.U32 UR6, UR6, 0x1, URZ ;  /* 0x0000000106067899 */ /* 0x000fe200080006ff */
[----:B------:R-:W1:Y:S11]  /*0320*/  FENCE.VIEW.ASYNC.S ;  /* 0x00000000000073c6 */ /* 0x000e760000000000 */
[----:B-1----:R1:W2:Y:S01]  /*0330*/  SYNCS.EXCH.64 URZ, [UR5+0x31800], UR6 ;  /* 0x0318000605ff75b2 */ /* 0x0022a20008000100 */
[----:B------:R1:W3:Y:S01]  /*0340*/  SYNCS.EXCH.64 URZ, [UR5+0x31820], UR6 ;  /* 0x0318200605ff75b2 */ /* 0x0002e20008000100 */
[----:B------:R1:W4:Y:S01]  /*0350*/  SYNCS.EXCH.64 URZ, [UR5+0x31840], UR8 ;  /* 0x0318400805ff75b2 */ /* 0x0003220008000100 */
[----:B------:R1:W5:Y:S01]  /*0360*/  SYNCS.EXCH.64 URZ, [UR5+0x31808], UR6 ;  /* 0x0318080605ff75b2 */ /* 0x0003620008000100 */
[----:B------:R1:W1:Y:S01]  /*0370*/  SYNCS.EXCH.64 URZ, [UR5+0x31828], UR6 ;  /* 0x0318280605ff75b2 */ /* 0x0002620008000100 */
        /* <DEDUP_REMOVED lines=11> */
[----:B------:R-:W-:Y:S01]  /*0430*/  NOP ;  /* 0x0000000000007918 */ /* 0x000fe20000000000 */
.L_x_6:
[----:B-1----:R-:W-:Y:S05]  /*0440*/  BSYNC.RECONVERGENT B0 ;  /* 0x0000000000007941 */ /* 0x002fea0003800200 */
.L_x_5:
[----:B------:R-:W-:Y:S05]  /*0450*/  BRA `(.L_x_2) ;  /* 0x0000000000b87947 */ /* 0x000fea0003800000 */
.L_x_0:
[----:B------:R-:W1:Y:S01]  /*0460*/  S2UR UR6, SR_CgaCtaId ;  /* 0x00000000000679c3 */ /* 0x000e620000008800 */
[----:B------:R-:W-:Y:S01]  /*0470*/  NOP ;  /* 0x0000000000007918 */ /* 0x000fe20000000000 */
[----:B------:R-:W-:Y:S01]  /*0480*/  UMOV UR4, 0x40 ;  /* 0x0000004000047882 */ /* 0x000fe20000000000 */
[----:B------:R-:W-:Y:S01]  /*0490*/  UMOV UR5, 0x400 ;  /* 0x0000040000057882 */ /* 0x000fe20000000000 */
[----:B-1----:R-:W-:Y:S02]  /*04a0*/  ULEA UR4, UR6, UR4, 0x18 ;  /* 0x0000000406047291 */ /* 0x002fe4000f8ec0ff */
[----:B------:R-:W-:-:S07]  /*04b0*/  ULEA UR5, UR6, UR5, 0x18 ;  /* 0x0000000506057291 */ /* 0x000fce000f8ec0ff */
[----:B------:R-:W1:Y:S02]  /*04c0*/  LDS.U8 R0, [UR4] ;  /* 0x00000004ff007984 */ /* 0x000e640008000000 */
[----:B-1----:R-:W-:-:S13]  /*04d0*/  ISETP.NE.AND P0, PT, R0, RZ, PT ;  /* 0x000000ff0000720c */ /* 0x002fda0003f05270 */
[----:B------:R-:W-:Y:S05]  /*04e0*/  @P0 BRA `(.L_x_7) ;  /* 0x00000000007c0947 */ /* 0x000fea0003800000 */
[----:B------:R-:W-:-:S13]  /*04f0*/  ELECT P0, URZ, PT ;  /* 0x0000000000ff782f */ /* 0x000fda0003800000 */
[----:B------:R-:W-:Y:S05]  /*0500*/  @!P0 BRA `(.L_x_8) ;  /* 0x0000000000848947 */ /* 0x000fea0003800000 */
[----:B------:R-:W-:Y:S01]  /*0510*/  UMOV UR4, 0x10 ;  /* 0x0000001000047882 */ /* 0x000fe20000000000 */
[----:B------:R-:W-:-:S04]  /*0520*/  IMAD.MOV.U32 R2, RZ, RZ, 0xffff ;  /* 0x0000ffffff027424 */ /* 0x000fc800078e00ff */
[----:B------:R-:W-:Y:S04]  /*0530*/  DEPBAR.LE SB1, 0x36 ;  /* 0x00009d800000791a */ /* 0x000fe80000000000 */
[----:B------:R-:W1:Y:S02]  /*0540*/  UTCATOMSWS.FIND_AND_SET.ALIGN UP0, UR4, UR4 ;  /* 0x00000004000475e3 */ /* 0x000e640008000800 */
[----:B-1----:R-:W-:Y:S01]  /*0550*/  PLOP3.LUT P0, PT, PT, PT, UP0, 0x80, 0x8 ;  /* 0x000000000008781c */ /* 0x002fe20003f0f008 */
[----:B------:R-:W-:-:S03]  /*0560*/  IMAD.U32 R7, RZ, RZ, UR4 ;  /* 0x00000004ff077e24 */ /* 0x000fc6000f8e00ff */
[----:B------:R-:W-:-:S04]  /*0570*/  SEL R0, RZ, 0xffffffff, !P0 ;  /* 0xffffffffff007807 */ /* 0x000fc80004000000 */
[----:B------:R-:W-:Y:S01]  /*0580*/  ISETP.NE.AND P0, PT, R0, RZ, PT ;  /* 0x000000ff0000720c */ /* 0x000fe20003f05270 */
[----:B------:R-:W-:-:S12]  /*0590*/  IMAD.MOV.U32 R0, RZ, RZ, 0x1 ;  /* 0x00000001ff007424 */ /* 0x000fd800078e00ff */
[----:B------:R-:W-:Y:S05]  /*05a0*/  @P0 BRA `(.L_x_9) ;  /* 0x0000000000240947 */ /* 0x000fea0003800000 */
.L_x_10:
[----:B------:R-:W-:Y:S05]  /*05b0*/  NANOSLEEP 0x64 ;  /* 0x000000640000795d */ /* 0x000fea0003800000 */
[----:B------:R-:W-:-:S05]  /*05c0*/  UMOV UR4, 0x10 ;  /* 0x0000001000047882 */ /* 0x000fca0000000000 */
[----:B------:R-:W-:Y:S04]  /*05d0*/  DEPBAR.LE SB1, 0x36 ;  /* 0x00009d800000791a */ /* 0x000fe80000000000 */
[----:B------:R-:W1:Y:S02]  /*05e0*/  UTCATOMSWS.FIND_AND_SET.ALIGN UP0, UR4, UR4 ;  /* 0x00000004000475e3 */ /* 0x000e640008000800 */
[----:B-1----:R-:W-:Y:S01]  /*05f0*/  PLOP3.LUT P0, PT, PT, PT, UP0, 0x80, 0x8 ;  /* 0x000000000008781c */ /* 0x002fe20003f0f008 */
[----:B------:R-:W-:-:S03]  /*0600*/  IMAD.U32 R7, RZ, RZ, UR4 ;  /* 0x00000004ff077e24 */ /* 0x000fc6000f8e00ff */
[----:B------:R-:W-:-:S04]  /*0610*/  SEL R4, RZ, 0xffffffff, !P0 ;  /* 0xffffffffff047807 */ /* 0x000fc80004000000 */
[----:B------:R-:W-:-:S13]  /*0620*/  ISETP.NE.AND P0, PT, R4, RZ, PT ;  /* 0x000000ff0400720c */ /* 0x000fda0003f05270 */
[----:B------:R-:W-:Y:S05]  /*0630*/  @!P0 BRA `(.L_x_10) ;  /* 0xfffffffc00dc8947 */ /* 0x000fea000383ffff */
.L_x_9:
[C---:B------:R-:W-:Y:S01]  /*0640*/  VIADD R5, R7.reuse, 0x10 ;  /* 0x0000001007057836 */ /* 0x040fe20000000000 */
[----:B------:R-:W-:Y:S01]  /*0650*/  UMOV UR4, 0x50 ;  /* 0x0000005000047882 */ /* 0x000fe20000000000 */
[----:B------:R-:W-:Y:S01]  /*0660*/  SHF.L.U32 R2, R2, R7, RZ ;  /* 0x0000000702027219 */ /* 0x000fe200000006ff */
[----:B------:R-:W-:Y:S01]  /*0670*/  ULEA UR4, UR6, UR4, 0x18 ;  /* 0x0000000406047291 */ /* 0x000fe2000f8ec0ff */
[----:B------:R-:W-:Y:S01]  /*0680*/  IMAD.SHL.U32 R7, R7, 0x20, RZ ;  /* 0x0000002007077824 */ /* 0x000fe200078e00ff */
[----:B------:R-:W-:-:S04]  /*0690*/  SHF.L.U32 R5, R0, R5, RZ ;  /* 0x0000000500057219 */ /* 0x000fc800000006ff */
[----:B------:R-:W-:-:S05]  /*06a0*/  LOP3.LUT R2, R5, R2, RZ, 0xfc, !PT ;  /* 0x0000000205027212 */ /* 0x000fca00078efcff */
[----:B------:R1:W-:Y:S04]  /*06b0*/  ATOMS.OR RZ, [UR4], R2 ;  /* 0x00000002ffff798c */ /* 0x0003e8000b000004 */
[----:B------:R1:W-:Y:S01]  /*06c0*/  STS [UR5+0x31880], R7 ;  /* 0x03188007ff007988 */ /* 0x0003e20008000805 */
[----:B------:R-:W-:Y:S05]  /*06d0*/  BRA `(.L_x_8) ;  /* 0x0000000000107947 */ /* 0x000fea0003800000 */
.L_x_7:
[----:B------:R-:W-:Y:S02]  /*06e0*/  MOV R0, 0xffffffff ;  /* 0xffffffff00007802 */ /* 0x000fe40000000f00 */
[----:B------:R-:W-:-:S03]  /*06f0*/  MOV R4, 0x720 ;  /* 0x0000072000047802 */ /* 0x000fc60000000f00 */
[----:B------:R1:W-:Y:S04]  /*0700*/  STS [UR5+0x31880], R0 ;  /* 0x03188000ff007988 */ /* 0x0003e80008000805 */
[----:B-1----:R-:W-:Y:S05]  /*0710*/  CALL.REL.NOINC `($__internal_1_$__cuda_sm10x_tcgen05_guardrail_trap_phase_invalid_during_alloc) ;  /* 0x0000005000b47944 */ /* 0x002fea0003c00000 */
.L_x_8:
[----:B------:R-:W-:Y:S05]  /*0720*/  WARPSYNC.ALL ;  /* 0x0000000000007948 */ /* 0x000fea0003800000 */
[----:B------:R-:W-:Y:S01]  /*0730*/  NOP ;  /* 0x0000000000007918 */ /* 0x000fe20000000000 */
.L_x_2:
[----:B------:R-:W1:Y:S01]  /*0740*/  LDC R0, c[0x0][0x388] ;  /* 0x0000e200ff007b82 */ /* 0x000e620000000800 */
[----:B------:R-:W5:Y:S07]  /*0750*/  S2R R21, SR_LANEID ;  /* 0x0000000000157919 */ /* 0x000f6e0000000000 */
[----:B--2345:R-:W-:Y:S01]  /*0760*/  BAR.SYNC.DEFER_BLOCKING 0x0 ;  /* 0x0000000000007b1d */ /* 0x03cfe20000010000 */
[----:B------:R-:W-:Y:S01]  /*0770*/  ISETP.NE.AND P0, PT, R3, RZ, PT ;  /* 0x000000ff0300720c */ /* 0x000fe20003f05270 */
[----:B-1----:R-:W-:-:S05]  /*0780*/  VIADD R0, R0, 0x7f ;  /* 0x0000007f00007836 */ /* 0x002fca0000000000 */
[----:B------:R-:W-:-:S05]  /*0790*/  SHF.R.U32.HI R31, RZ, 0x7, R0 ;  /* 0x00000007ff1f7819 */ /* 0x000fca0000011600 */
[----:B------:R-:W-:Y:S02]  /*07a0*/  IMAD.SHL.U32 R22, R31, 0x20, RZ ;  /* 0x000000201f167824 */ /* 0x000fe400078e00ff */
[----:B------:R-:W-:Y:S05]  /*07b0*/  @!P0 BRA `(.L_x_11) ;  /* 0x0000001000588947 */ /* 0x000fea0003800000 */
[----:B------:R-:W-:Y:S01]  /*07c0*/  ISETP.NE.AND P0, PT, R3, 0x1, PT ;  /* 0x000000010300780c */ /* 0x000fe20003f05270 */
[----:B------:R-:W1:-:S12]  /*07d0*/  S2UR UR5, SR_CgaCtaId ;  /* 0x00000000000579c3 */ /* 0x000e580000008800 */
[----:B------:R-:W-:Y:S05]  /*07e0*/  @!P0 BRA `(.L_x_12) ;  /* 0x0000000400988947 */ /* 0x000fea0003800000 */
[----:B------:R-:W-:-:S13]  /*07f0*/  ISETP.NE.AND P0, PT, R3, 0x2, PT ;  /* 0x000000020300780c */ /* 0x000fda0003f05270 */
[----:B------:R-:W-:Y:S05]  /*0800*/  @P0 BRA `(.L_x_13) ;  /* 0x0000002800ec0947 */ /* 0x000fea0003800000 */
[----:B------:R-:W2:Y:S02]  /*0810*/  S2UR UR4, SR_CTAID.X ;  /* 0x00000000000479c3 */ /* 0x000ea40000002500 */
[----:B--2---:R-:W-:-:S13]  /*0820*/  ISETP.LE.U32.AND P0, PT, R22, UR4, PT ;  /* 0x0000000416007c0c */ /* 0x004fda000bf03070 */
[----:B-1----:R-:W-:Y:S05]  /*0830*/  @P0 EXIT ;  /* 0x000000000000094d */ /* 0x002fea0003800000 */
[----:B------:R-:W-:Y:S01]  /*0840*/  ULOP3.LUT UR4, URZ, UR4, URZ, 0x33, !UPT ;  /* 0x00000004ff047292 */ /* 0x000fe2000f8e33ff */
[----:B------:R-:W-:Y:S01]  /*0850*/  SHF.R.U32.HI R20, RZ, 0x3, R21 ;  /* 0x00000003ff147819 */ /* 0x000fe20000011615 */
[----:B------:R-:W-:Y:S02]  /*0860*/  HFMA2 R16, -RZ, RZ, 0, 0 ;  /* 0x00000000ff107431 */ /* 0x000fe400000001ff */
[----:B------:R-:W-:Y:S01]  /*0870*/  IMAD.MOV.U32 R15, RZ, RZ, RZ ;  /* 0x000000ffff0f7224 */ /* 0x000fe200078e00ff */
[----:B------:R-:W-:Y:S01]  /*0880*/  UMOV UR5, URZ ;  /* 0x000000ff00057c82 */ /* 0x000fe20008000000 */
[----:B------:R-:W-:Y:S01]  /*0890*/  LOP3.LUT R18, R20, 0x2, RZ, 0x3c, !PT ;  /* 0x0000000214127812 */ /* 0x000fe200078e3cff */
[----:B------:R-:W-:Y:S01]  /*08a0*/  VIADD R25, R22, UR4 ;  /* 0x0000000416197c36 */ /* 0x000fe20008000000 */
[C---:B------:R-:W-:Y:S01]  /*08b0*/  LOP3.LUT R4, R20.reuse, 0x3, RZ, 0x3c, !PT ;  /* 0x0000000314047812 */ /* 0x040fe200078e3cff */
[C---:B------:R-:W-:Y:S01]  /*08c0*/  IMAD.SHL.U32 R0, R20.reuse, 0x20, RZ ;  /* 0x0000002014007824 */ /* 0x040fe200078e00ff */
[----:B------:R-:W-:Y:S01]  /*08d0*/  LOP3.LUT R6, R20, 0x1, RZ, 0x3c, !PT ;  /* 0x0000000114067812 */ /* 0x000fe200078e3cff */
[C---:B------:R-:W-:Y:S01]  /*08e0*/  IMAD R20, R21.reuse, 0x4, R20 ;  /* 0x0000000415147824 */ /* 0x040fe200078e0214 */
[----:B------:R-:W-:Y:S01]  /*08f0*/  SHF.R.U32.HI R25, RZ, 0x1, R25 ;  /* 0x00000001ff197819 */ /* 0x000fe20000011619 */
[C---:B------:R-:W-:Y:S01]  /*0900*/  IMAD.IADD R24, R0.reuse, 0x1, R21 ;  /* 0x0000000100187824 */ /* 0x040fe200078e0215 */
[C---:B------:R-:W-:Y:S01]  /*0910*/  LOP3.LUT R2, R0.reuse, 0x20, RZ, 0x3c, !PT ;  /* 0x0000002000027812 */ /* 0x040fe200078e3cff */
[----:B------:R-:W-:Y:S01]  /*0920*/  IMAD R18, R21, 0x4, R18 ;  /* 0x0000000415127824 */ /* 0x000fe200078e0212 */
[C---:B------:R-:W-:Y:S01]  /*0930*/  LOP3.LUT R22, R0.reuse, 0x40, RZ, 0x3c, !PT ;  /* 0x0000004000167812 */ /* 0x040fe200078e3cff */
[----:B------:R-:W-:Y:S01]  /*0940*/  IMAD.HI.U32 R25, R25, -0x1f8fc7e3, RZ ;  /* 0xe070381d19197827 */ /* 0x000fe200078e00ff */
[----:B------:R-:W-:-:S02]  /*0950*/  LOP3.LUT R0, R0, 0x60, RZ, 0x3c, !PT ;  /* 0x0000006000007812 */ /* 0x000fc400078e3cff */
[C---:B------:R-:W-:Y:S01]  /*0960*/  LEA R19, R21.reuse, R6, 0x2 ;  /* 0x0000000615137211 */ /* 0x040fe200078e10ff */
[----:B------:R-:W-:Y:S01]  /*0970*/  IMAD R17, R21, 0x4, R4 ;  /* 0x0000000415117824 */ /* 0x000fe200078e0204 */
[----:B------:R-:W-:Y:S01]  /*0980*/  IADD3 R23, PT, PT, R2, R21, RZ ;  /* 0x0000001502177210 */ /* 0x000fe20007ffe0ff */
[----:B------:R-:W-:Y:S01]  /*0990*/  IMAD.IADD R22, R22, 0x1, R21 ;  /* 0x0000000116167824 */ /* 0x000fe200078e0215 */
[----:B------:R-:W-:Y:S01]  /*09a0*/  SHF.R.U32.HI R25, RZ, 0x6, R25 ;  /* 0x00000006ff197819 */ /* 0x000fe20000011619 */
[----:B------:R-:W-:-:S07]  /*09b0*/  IMAD.IADD R21, R0, 0x1, R21 ;  /* 0x0000000100157824 */ /* 0x000fce00078e0215 */
.L_x_17:
[----:B-1----:R-:W1:Y:S01]  /*09c0*/  S2R R0, SR_CgaCtaId ;  /* 0x0000000000007919 */ /* 0x002e620000008800 */
[----:B------:R-:W-:Y:S01]  /*09d0*/  MOV R3, 0x400 ;  /* 0x0000040000037802 */ /* 0x000fe20000000f00 */
[----:B------:R-:W-:-:S03]  /*09e0*/  UMOV UR4, URZ ;  /* 0x000000ff00047c82 */ /* 0x000fc60008000000 */
[----:B-1----:R-:W-:-:S07]  /*09f0*/  LEA R0, R0, R3, 0x18 ;  /* 0x0000000300007211 */ /* 0x002fce00078ec0ff */
.L_x_16:
[----:B-1----:R-:W-:Y:S01]  /*0a00*/  LEA R2, R15, R0, 0x3 ;  /* 0x000000000f027211 */ /* 0x002fe200078e18ff */
[----:B------:R-:W-:Y:S01]  /*0a10*/  ULOP3.LUT UP0, URZ, UR4, 0x3, URZ, 0xc0, !UPT ;  /* 0x0000000304ff7892 */ /* 0x000fe2000f80c0ff */
[----:B------:R-:W-:-:S04]  /*0a20*/  SHF.L.U32 R5, R16, 0x1f, RZ ;  /* 0x0000001f10057819 */ /* 0x000fc800000006ff */
[----:B------:R-:W1:Y:S02]  /*0a30*/  SYNCS.PHASECHK.TRANS64.TRYWAIT P0, [R2+URZ+0x31800], R5 ;  /* 0x03180005020075a7 */ /* 0x000e6400080011ff */
[----:B-1----:R-:W-:Y:S05]  /*0a40*/  @!P0 BRA `(.L_x_14) ;  /* 0x0000004400d48947 */ /* 0x002fea0003800000 */
.L_x_71:
[----:B------:R-:W-:Y:S05]  /*0a50*/  BRA.U UP0, `(.L_x_15) ;  /* 0x0000000100bc7547 */ /* 0x000fea000b800000 */
[C-C-:B------:R-:W-:Y:S02]  /*0a60*/  IMAD R26, R15.reuse, 0x200, R0.reuse ;  /* 0x000002000f1a7824 */ /* 0x140fe400078e0200 */
[----:B------:R-:W-:Y:S02]  /*0a70*/  IMAD R3, R15, 0x400, R0 ;  /* 0x000004000f037824 */ /* 0x000fe400078e0200 */
[--C-:B------:R-:W-:Y:S01]  /*0a80*/  IMAD R9, R24, 0x4, R26.reuse ;  /* 0x0000000418097824 */ /* 0x100fe200078e021a */
[-C--:B------:R-:W-:Y:S01]  /*0a90*/  LEA R8, R23, R26.reuse, 0x2 ;  /* 0x0000001a17087211 */ /* 0x080fe200078e10ff */
[--C-:B------:R-:W-:Y:S01]  /*0aa0*/  IMAD R29, R22, 0x4, R26.reuse ;  /* 0x00000004161d7824 */ /* 0x100fe200078e021a */
[-C--:B------:R-:W-:Y:S01]  /*0ab0*/  LEA R27, R21, R26.reuse, 0x2 ;  /* 0x0000001a151b7211 */ /* 0x080fe200078e10ff */
[--C-:B-1----:R-:W-:Y:S01]  /*0ac0*/  IMAD R5, R19, 0x4, R26.reuse ;  /* 0x0000000413057824 */ /* 0x102fe200078e021a */
[-C--:B------:R-:W-:Y:S01]  /*0ad0*/  LEA R6, R20, R26.reuse, 0x2 ;  /* 0x0000001a14067211 */ /* 0x080fe200078e10ff */
[----:B------:R-:W1:Y:S01]  /*0ae0*/  LDS R9, [R9+0x30000] ;  /* 0x0300000009097984 */ /* 0x000e620000000800 */
[----:B------:R-:W-:Y:S01]  /*0af0*/  LEA R4, R18, R26, 0x2 ;  /* 0x0000001a12047211 */ /* 0x000fe200078e10ff */
[----:B------:R-:W-:Y:S01]  /*0b00*/  IMAD R26, R17, 0x4, R26 ;  /* 0x00000004111a7824 */ /* 0x000fe200078e021a */
[-C--:B------:R-:W-:Y:S01]  /*0b10*/  LEA R14, R24, R3.reuse, 0x2 ;  /* 0x00000003180e7211 */ /* 0x080fe200078e10ff */
[----:B------:R-:W2:Y:S01]  /*0b20*/  LDS R8, [R8+0x30000] ;  /* 0x0300000008087984 */ /* 0x000ea20000000800 */
[--C-:B------:R-:W-:Y:S01]  /*0b30*/  IMAD R11, R23, 0x4, R3.reuse ;  /* 0x00000004170b7824 */ /* 0x100fe200078e0203 */
[----:B------:R-:W-:Y:S01]  /*0b40*/  LEA R10, R22, R3, 0x2 ;  /* 0x00000003160a7211 */ /* 0x000fe200078e10ff */
[----:B------:R-:W-:Y:S01]  /*0b50*/  IMAD R7, R21, 0x4, R3 ;  /* 0x0000000415077824 */ /* 0x000fe200078e0203 */
[----:B------:R-:W3:Y:S04]  /*0b60*/  LDS R29, [R29+0x30000] ;  /* 0x030000001d1d7984 */ /* 0x000ee80000000800 */
[----:B------:R-:W4:Y:S01]  /*0b70*/  LDS R27, [R27+0x30000] ;  /* 0x030000001b1b7984 */ /* 0x000f220000000800 */
[----:B------:R-:W-:-:S03]  /*0b80*/  NOP ;  /* 0x0000000000007918 */ /* 0x000fc60000000000 */
[----:B-1----:R1:W-:Y:S04]  /*0b90*/  STS [R6+0x30000], R9 ;  /* 0x0300000906007388 */ /* 0x0023e80000000800 */
[----:B--2---:R2:W-:Y:S04]  /*0ba0*/  STS [R5+0x30000], R8 ;  /* 0x0300000805007388 */ /* 0x0045e80000000800 */
[----:B---3--:R3:W-:Y:S04]  /*0bb0*/  STS [R4+0x30000], R29 ;  /* 0x0300001d04007388 */ /* 0x0087e80000000800 */
[----:B----4-:R-:W-:Y:S04]  /*0bc0*/  STS [R26+0x30000], R27 ;  /* 0x0300001b1a007388 */ /* 0x010fe80000000800 */
[----:B------:R-:W4:Y:S04]  /*0bd0*/  LDS R13, [R14+0x30800] ;  /* 0x030800000e0d7984 */ /* 0x000f280000000800 */
[----:B------:R-:W5:Y:S04]  /*0be0*/  LDS R12, [R11+0x30800] ;  /* 0x030800000b0c7984 */ /* 0x000f680000000800 */
[----:B------:R-:W5:Y:S01]  /*0bf0*/  LDS R9, [R10+0x30800] ;  /* 0x030800000a097984 */ /* 0x000f620000000800 */
[----:B-1----:R-:W-:-:S03]  /*0c00*/  LEA R6, R20, R3, 0x2 ;  /* 0x0000000314067211 */ /* 0x002fc600078e10ff */
[----:B------:R-:W1:Y:S01]  /*0c10*/  LDS R8, [R7+0x30800] ;  /* 0x0308000007087984 */ /* 0x000e620000000800 */
[----:B--2---:R-:W-:Y:S01]  /*0c20*/  IMAD R5, R19, 0x4, R3 ;  /* 0x0000000413057824 */ /* 0x004fe200078e0203 */
[----:B------:R-:W-:Y:S01]  /*0c30*/  NOP ;  /* 0x0000000000007918 */ /* 0x000fe20000000000 */
[-C--:B---3--:R-:W-:Y:S02]  /*0c40*/  LEA R4, R18, R3.reuse, 0x2 ;  /* 0x0000000312047211 */ /* 0x088fe400078e10ff */
[----:B------:R-:W-:Y:S01]  /*0c50*/  LEA R3, R17, R3, 0x2 ;  /* 0x0000000311037211 */ /* 0x000fe200078e10ff */
[----:B----4-:R-:W-:Y:S04]  /*0c60*/  STS [R6+0x30800], R13 ;  /* 0x0308000d06007388 */ /* 0x010fe80000000800 */
[----:B-----5:R-:W-:Y:S04]  /*0c70*/  STS [R5+0x30800], R12 ;  /* 0x0308000c05007388 */ /* 0x020fe80000000800 */
[----:B------:R-:W-:Y:S04]  /*0c80*/  STS [R4+0x30800], R9 ;  /* 0x0308000904007388 */ /* 0x000fe80000000800 */
[----:B-1----:R-:W-:Y:S04]  /*0c90*/  STS [R3+0x30800], R8 ;  /* 0x0308000803007388 */ /* 0x002fe80000000800 */
[----:B------:R-:W1:Y:S04]  /*0ca0*/  LDS R27, [R14+0x30a00] ;  /* 0x030a00000e1b7984 */ /* 0x000e680000000800 */
[----:B------:R-:W2:Y:S04]  /*0cb0*/  LDS R26, [R11+0x30a00] ;  /* 0x030a00000b1a7984 */ /* 0x000ea80000000800 */
[----:B------:R-:W3:Y:S04]  /*0cc0*/  LDS R29, [R10+0x30a00] ;  /* 0x030a00000a1d7984 */ /* 0x000ee80000000800 */
[----:B------:R-:W4:Y:S01]  /*0cd0*/  LDS R28, [R7+0x30a00] ;  /* 0x030a0000071c7984 */ /* 0x000f220000000800 */
[----:B------:R-:W-:-:S03]  /*0ce0*/  NOP ;  /* 0x0000000000007918 */ /* 0x000fc60000000000 */
[----:B-1----:R5:W-:Y:S04]  /*0cf0*/  STS [R6+0x30a00], R27 ;  /* 0x030a001b06007388 */ /* 0x002be80000000800 */
[----:B--2---:R5:W-:Y:S04]  /*0d00*/  STS [R5+0x30a00], R26 ;  /* 0x030a001a05007388 */ /* 0x004be80000000800 */
[----:B---3--:R5:W-:Y:S04]  /*0d10*/  STS [R4+0x30a00], R29 ;  /* 0x030a001d04007388 */ /* 0x008be80000000800 */
[----:B----4-:R5:W-:Y:S01]  /*0d20*/  STS [R3+0x30a00], R28 ;  /* 0x030a001c03007388 */ /* 0x010be20000000800 */
[----:B------:R1:W-:Y:S06]  /*0d30*/  MEMBAR.ALL.CTA ;  /* 0x0000000000007992 */ /* 0x0003ec0000008000 */
[----:B-1----:R-:W2:Y:S02]  /*0d40*/  FENCE.VIEW.ASYNC.S ;  /* 0x00000000000073c6 */ /* 0x002ea40000000000 */
.L_x_15:
[----:B-1----:R-:W-:Y:S01]  /*0d50*/  VIADD R2, R2, 0x31840 ;  /* 0x0003184002027836 */ /* 0x002fe20000000000 */
[C---:B------:R-:W-:Y:S01]  /*0d60*/  ISETP.NE.AND P0, PT, R15.reuse, 0x3, PT ;  /* 0x000000030f00780c */ /* 0x040fe20003f05270 */
[----:B------:R-:W-:Y:S01]  /*0d70*/  VIADD R15, R15, 0x1 ;  /* 0x000000010f0f7836 */ /* 0x000fe20000000000 */
[----:B------:R-:W-:Y:S02]  /*0d80*/  UIADD3 UR4, UPT, UPT, UR4, 0x1, URZ ;  /* 0x0000000104047890 */ /* 0x000fe4000fffe0ff */
[----:B------:R-:W-:Y:S02]  /*0d90*/  PRMT R2, RZ, 0x654, R2 ;  /* 0x00000654ff027816 */ /* 0x000fe40000000002 */
[----:B------:R-:W-:Y:S01]  /*0da0*/  SEL R15, R15, RZ, P0 ;  /* 0x000000ff0f0f7207 */ /* 0x000fe20000000000 */
[----:B------:R-:W-:Y:S01]  /*0db0*/  UISETP.NE.AND UP0, UPT, UR4, 0x10, UPT ;  /* 0x000000100400788c */ /* 0x000fe2000bf05270 */
[----:B--2---:R1:W-:Y:S02]  /*0dc0*/  SYNCS.ARRIVE.TRANS64.RED.A1T0 RZ, [R2+URZ], RZ ;  /* 0x000000ff02ff79a7 */ /* 0x0043e400081004ff */
[----:B------:R-:W-:-:S04]  /*0dd0*/  ISETP.NE.AND P0, PT, R15, RZ, PT ;  /* 0x000000ff0f00720c */ /* 0x000fc80003f05270 */
[----:B-----5:R-:W-:-:S04]  /*0de0*/  SEL R3, RZ, 0x1, P0 ;  /* 0x00000001ff037807 */ /* 0x020fc80000000000 */
[----:B------:R-:W-:Y:S01]  /*0df0*/  LOP3.LUT R16, R16, R3, RZ, 0x3c, !PT ;  /* 0x0000000310107212 */ /* 0x000fe200078e3cff */
[----:B------:R-:W-:Y:S06]  /*0e00*/  BRA.U UP0, `(.L_x_16) ;  /* 0xfffffff900fc7547 */ /* 0x000fec000b83ffff */
[----:B------:R-:W-:-:S13]  /*0e10*/  ISETP.NE.AND P0, PT, R25, UR5, PT ;  /* 0x0000000519007c0c */ /* 0x000fda000bf05270 */
[----:B------:R-:W-:Y:S05]  /*0e20*/  @!P0 EXIT ;  /* 0x000000000000894d */ /* 0x000fea0003800000 */
[----:B------:R-:W-:Y:S01]  /*0e30*/  UIADD3 UR5, UPT, UPT, UR5, 0x1, URZ ;  /* 0x0000000105057890 */ /* 0x000fe2000fffe0ff */
[----:B------:R-:W-:Y:S05]  /*0e40*/  BRA `(.L_x_17) ;  /* 0xfffffff800dc7947 */ /* 0x000fea000383ffff */
.L_x_12:
[----:B-1----:R-:W-:-:S09]  /*0e50*/  UISETP.NE.AND UP0, UPT, UR5, URZ, UPT ;  /* 0x000000ff0500728c */ /* 0x002fd2000bf05270 */
[----:B------:R-:W-:Y:S05]  /*0e60*/  BRA.U UP0, `(.L_x_13) ;  /* 0x0000002500547547 */ /* 0x000fea000b800000 */
[----:B------:R-:W1:Y:S01]  /*0e70*/  S2UR UR4, SR_CTAID.X ;  /* 0x00000000000479c3 */ /* 0x000e620000002500 */
[----:B------:R-:W-:Y:S02]  /*0e80*/  UMOV UR8, 0x400 ;  /* 0x0000040000087882 */ /* 0x000fe40000000000 */
[----:B------:R-:W-:-:S04]  /*0e90*/  ULEA UR8, UR5, UR8, 0x18 ;  /* 0x0000000805087291 */ /* 0x000fc8000f8ec0ff */
[----:B------:R-:W-:Y:S02]  /*0ea0*/  UIADD3 UR5, UPT, UPT, UR8, 0x14000, URZ ;  /* 0x0001400008057890 */ /* 0x000fe4000fffe0ff */
[----:B------:R-:W-:Y:S02]  /*0eb0*/  UIADD3 UR6, UPT, UPT, UR8, 0x4000, URZ ;  /* 0x0000400008067890 */ /* 0x000fe4000fffe0ff */
[----:B------:R-:W-:-:S04]  /*0ec0*/  USHF.R.U32.HI UR5, URZ, 0x4, UR5 ;  /* 0x00000004ff057899 */ /* 0x000fc80008011605 */
[----:B------:R-:W-:Y:S01]  /*0ed0*/  ULOP3.LUT UR5, UR5, 0x3fc0, URZ, 0xc0, !UPT ;  /* 0x00003fc005057892 */ /* 0x000fe2000f8ec0ff */
[----:B-1----:R-:W-:-:S13]  /*0ee0*/  ISETP.LE.U32.AND P0, PT, R22, UR4, PT ;  /* 0x0000000416007c0c */ /* 0x002fda000bf03070 */
[----:B------:R-:W-:Y:S05]  /*0ef0*/  @P0 EXIT ;  /* 0x000000000000094d */ /* 0x000fea0003800000 */
[----:B------:R-:W-:Y:S01]  /*0f00*/  ULOP3.LUT UR4, URZ, UR4, URZ, 0x33, !UPT ;  /* 0x00000004ff047292 */ /* 0x000fe2000f8e33ff */
[----:B------:R-:W-:Y:S01]  /*0f10*/  IMAD.U32 R8, RZ, RZ, UR5 ;  /* 0x00000005ff087e24 */ /* 0x000fe2000f8e00ff */
[----:B------:R-:W-:Y:S01]  /*0f20*/  USHF.R.U32.HI UR6, URZ, 0x4, UR6 ;  /* 0x00000004ff067899 */ /* 0x000fe20008011606 */
[C---:B------:R-:W-:Y:S01]  /*0f30*/  ISETP.GE.U32.AND P0, PT, R21.reuse, 0x4, PT ;  /* 0x000000041500780c */ /* 0x040fe20003f06070 */
[----:B------:R-:W-:Y:S01]  /*0f40*/  IMAD.MOV.U32 R4, RZ, RZ, RZ ;  /* 0x000000ffff047224 */ /* 0x000fe200078e00ff */
[----:B------:R-:W-:Y:S01]  /*0f50*/  UMOV UR18, URZ ;  /* 0x000000ff00127c82 */ /* 0x000fe20008000000 */
[----:B------:R-:W-:Y:S01]  /*0f60*/  VIADD R3, R22, UR4 ;  /* 0x0000000416037c36 */ /* 0x000fe20008000000 */
[----:B------:R-:W-:Y:S01]  /*0f70*/  ULOP3.LUT UR6, UR6, 0x3fc0, URZ, 0xc0, !UPT ;  /* 0x00003fc006067892 */ /* 0x000fe2000f8ec0ff */
[C---:B------:R-:W-:Y:S01]  /*0f80*/  IMAD R8, R21.reuse, 0x700, R8 ;  /* 0x0000070015087824 */ /* 0x040fe200078e0208 */
[----:B------:R-:W-:Y:S01]  /*0f90*/  UMOV UR15, URZ ;  /* 0x000000ff000f7c82 */ /* 0x000fe20008000000 */
[----:B------:R-:W-:Y:S01]  /*0fa0*/  UMOV UR7, 0x1c4 ;  /* 0x000001c400077882 */ /* 0x000fe20000000000 */
[----:B------:R-:W-:Y:S01]  /*0fb0*/  SHF.R.U32.HI R3, RZ, 0x1, R3 ;  /* 0x00000001ff037819 */ /* 0x000fe20000011603 */
[----:B------:R-:W-:Y:S01]  /*0fc0*/  UMOV UR4, 0x1c0 ;  /* 0x000001c000047882 */ /* 0x000fe20000000000 */
[----:B------:R-:W-:Y:S01]  /*0fd0*/  LEA R9, R21, UR6, 0xa ;  /* 0x0000000615097c11 */ /* 0x000fe2000f8e50ff */
[----:B------:R-:W-:Y:S01]  /*0fe0*/  UMOV UR6, 0x1c0 ;  /* 0x000001c000067882 */ /* 0x000fe20000000000 */
[----:B------:R-:W-:Y:S01]  /*0ff0*/  SEL R8, R8, RZ, !P0 ;  /* 0x000000ff08087207 */ /* 0x000fe20004000000 */
[----:B------:R-:W-:Y:S01]  /*1000*/  IMAD.HI.U32 R3, R3, -0x1f8fc7e3, RZ ;  /* 0xe070381d03037827 */ /* 0x000fe200078e00ff */
[----:B------:R-:W-:Y:S01]  /*1010*/  SEL R9, R9, RZ, !P0 ;  /* 0x000000ff09097207 */ /* 0x000fe20004000000 */
[----:B------:R-:W-:-:S03]  /*1020*/  UMOV UR5, 0x1c4 ;  /* 0x000001c400057882 */ /* 0x000fc60000000000 */
[----:B------:R-:W-:-:S07]  /*1030*/  SHF.R.U32.HI R3, RZ, 0x6, R3 ;  /* 0x00000006ff037819 */ /* 0x000fce0000011603 */
.L_x_24:
[----:B------:R-:W-:Y:S01]  /*1040*/  USHF.R.U32.HI UR10, URZ, 0x1, UR18 ;  /* 0x00000001ff0a7899 */ /* 0x000fe20008011612 */
[----:B------:R-:W-:Y:S01]  /*1050*/  HFMA2 R7, -RZ, RZ, 0, 5.9604644775390625e-08 ;  /* 0x00000001ff077431 */ /* 0x000fe200000001ff */
[----:B------:R-:W-:Y:S02]  /*1060*/  USHF.L.U32 UR9, UR18, 0x3, URZ ;  /* 0x0000000312097899 */ /* 0x000fe400080006ff */
[----:B------:R-:W-:Y:S02]  /*1070*/  ULOP3.LUT UR10, UR10, 0x1, URZ, 0xc, !UPT ;  /* 0x000000010a0a7892 */ /* 0x000fe4000f8e0cff */
[----:B------:R-:W-:Y:S02]  /*1080*/  ULOP3.LUT UR9, UR9, 0x8, URZ, 0xc0, !UPT ;  /* 0x0000000809097892 */ /* 0x000fe4000f8ec0ff */
[----:B------:R-:W-:Y:S02]  /*1090*/  USHF.L.U32 UR10, UR10, 0x1f, URZ ;  /* 0x0000001f0a0a7899 */ /* 0x000fe400080006ff */
[----:B------:R-:W-:-:S02]  /*10a0*/  ULOP3.LUT UR12, UR18, 0x1, URZ, 0xc0, !UPT ;  /* 0x00000001120c7892 */ /* 0x000fc4000f8ec0ff */
[----:B------:R-:W-:Y:S01]  /*10b0*/  MOV R0, UR9 ;  /* 0x0000000900007c02 */ /* 0x000fe20008000f00 */
[----:B------:R-:W-:Y:S01]  /*10c0*/  UIADD3 UR9, UPT, UPT, UR8, UR9, URZ ;  /* 0x0000000908097290 */ /* 0x000fe2000fffe0ff */
[----:B------:R-:W-:Y:S01]  /*10d0*/  MOV R5, UR10 ;  /* 0x0000000a00057c02 */ /* 0x000fe20008000f00 */
[----:B------:R-:W-:Y:S02]  /*10e0*/  UIMAD UR12, UR12, 0xe0, URZ ;  /* 0x000000e00c0c78a4 */ /* 0x000fe4000f8e02ff */
[----:B------:R-:W-:Y:S01]  /*10f0*/  UIADD3 UR11, UPT, UPT, UR9, 0x31860, URZ ;  /* 0x00031860090b7890 */ /* 0x000fe2000fffe0ff */
[----:B------:R-:W1:Y:S02]  /*1100*/  SYNCS.PHASECHK.TRANS64.TRYWAIT P0, [R0+UR8+0x31870], R5 ;  /* 0x03187005000075a7 */ /* 0x000e640008001108 */
[----:B-1----:R-:W-:Y:S09]  /*1110*/  @!P0 BRA `(.L_x_18) ;  /* 0x0000004000388947 */ /* 0x002ff20003800000 */
.L_x_73:
[----:B------:R-:W-:Y:S01]  /*1120*/  NOP ;  /* 0x0000000000007918 */ /* 0x000fe20000000000 */
[----:B------:R-:W-:Y:S01]  /*1130*/  UMOV UR17, 0xe ;  /* 0x0000000e00117882 */ /* 0x000fe20000000000 */
[----:B------:R-:W-:-:S05]  /*1140*/  UMOV UR16, 0xfffffff0 ;  /* 0xfffffff000107882 */ /* 0x000fca0000000000 */
.L_x_23:
[----:B------:R-:W-:Y:S01]  /*1150*/  ULEA UR13, UR15, UR8, 0x3 ;  /* 0x000000080f0d7291 */ /* 0x000fe2000f8e18ff */
[----:B-1----:R-:W-:Y:S01]  /*1160*/  SHF.L.U32 R11, R4, 0x1f, RZ ;  /* 0x0000001f040b7819 */ /* 0x002fe200000006ff */
[----:B------:R-:W-:Y:S01]  /*1170*/  UIADD3 UR14, UPT, UPT, UR16, 0x10, URZ ;  /* 0x00000010100e7890 */ /* 0x000fe2000fffe0ff */
[----:B------:R-:W-:Y:S03]  /*1180*/  MOV R0, UR15 ;  /* 0x0000000f00007c02 */ /* 0x000fe60008000f00 */
[----:B------:R-:W-:Y:S03]  /*1190*/  ULOP3.LUT UP0, UR14, UR14, 0x2, URZ, 0xc0, !UPT ;  /* 0x000000020e0e7892 */ /* 0x000fe6000f80c0ff */
[----:B------:R-:W1:Y:S02]  /*11a0*/  SYNCS.PHASECHK.TRANS64.TRYWAIT P0, [UR13+0x31840], R11 ;  /* 0x0318400bff0075a7 */ /* 0x000e64000800110d */
[----:B-12---:R-:W-:Y:S07]  /*11b0*/  @!P0 BRA `(.L_x_19) ;  /* 0x0000004000308947 */ /* 0x006fee0003800000 */
.L_x_75:
[----:B------:R-:W-:Y:S01]  /*11c0*/  NOP ;  /* 0x0000000000007918 */ /* 0x000fe20000000000 */
[----:B------:R-:W-:Y:S05]  /*11d0*/  BRA.U UP0, `(.L_x_20) ;  /* 0x0000000100487547 */ /* 0x000fea000b800000 */
[----:B------:R-:W-:Y:S02]  /*11e0*/  ULEA UR19, UR15, UR8, 0x9 ;  /* 0x000000080f137291 */ /* 0x000fe4000f8e48ff */
[----:B------:R-:W-:Y:S02]  /*11f0*/  ULEA UR9, UR15, UR8, 0xa ;  /* 0x000000080f097291 */ /* 0x000fe4000f8e50ff */
[----:B------:R-:W-:Y:S02]  /*1200*/  UIADD3 UR19, UPT, UPT, UR19, 0x30000, URZ ;  /* 0x0003000013137890 */ /* 0x000fe4000fffe0ff */
[----:B------:R-:W-:Y:S02]  /*1210*/  UIADD3 UR10, UPT, UPT, UR9, 0x30800, URZ ;  /* 0x00030800090a7890 */ /* 0x000fe4000fffe0ff */
[----:B------:R-:W-:Y:S02]  /*1220*/  UIADD3 UR9, UPT, UPT, UR9, 0x30a00, URZ ;  /* 0x00030a0009097890 */ /* 0x000fe4000fffe0ff */
[----:B------:R-:W-:Y:S02]  /*1230*/  USHF.R.U32.HI UR19, URZ, 0x4, UR19 ;  /* 0x00000004ff137899 */ /* 0x000fe40008011613 */
[----:B------:R-:W-:Y:S02]  /*1240*/  USHF.R.U32.HI UR10, URZ, 0x4, UR10 ;  /* 0x00000004ff0a7899 */ /* 0x000fe4000801160a */
[----:B------:R-:W-:Y:S02]  /*1250*/  USHF.R.U32.HI UR9, URZ, 0x4, UR9 ;  /* 0x00000004ff097899 */ /* 0x000fe40008011609 */
[----:B------:R-:W-:Y:S02]  /*1260*/  ULOP3.LUT UR20, UR19, 0x3fe0, URZ, 0xc0, !UPT ;  /* 0x00003fe013147892 */ /* 0x000fe4000f8ec0ff */
[----:B------:R-:W-:Y:S02]  /*1270*/  ULOP3.LUT UR22, UR10, 0x3fc0, URZ, 0xc0, !UPT ;  /* 0x00003fc00a167892 */ /* 0x000fe4000f8ec0ff */
[----:B------:R-:W-:Y:S01]  /*1280*/  ULOP3.LUT UR24, UR9, 0x3fe0, URZ, 0xc0, !UPT ;  /* 0x00003fe009187892 */ /* 0x000fe2000f8ec0ff */
[----:B------:R-:W-:Y:S01]  /*1290*/  UMOV UR21, 0x4008 ;  /* 0x0000400800157882 */ /* 0x000fe20000000000 */
[----:B------:R-:W-:Y:S01]  /*12a0*/  UMOV UR23, 0x4008 ;  /* 0x0000400800177882 */ /* 0x000fe20000000000 */
[----:B------:R-:W-:Y:S02]  /*12b0*/  UMOV UR25, 0x4008 ;  /* 0x0000400800197882 */ /* 0x000fe40000000000 */
[----:B------:R2:W-:Y:S02]  /*12c0*/  UTCCP.T.S.4x32dp128bit tmem[0x1c0], gdesc[UR20] ;  /* 0x0001c014ff0079e7 */ /* 0x0005e40009100000 */
[----:B------:R2:W-:Y:S02]  /*12d0*/  UTCCP.T.S.4x32dp128bit tmem[0x1c4], gdesc[UR22] ;  /* 0x0001c416ff0079e7 */ /* 0x0005e40009100000 */
[----:B------:R2:W-:Y:S01]  /*12e0*/  UTCCP.T.S.4x32dp128bit tmem[0x1c8], gdesc[UR24] ;  /* 0x0001c818ff0079e7 */ /* 0x0005e20009100000 */
[----:B------:R-:W-:Y:S02]  /*12f0*/  NOP ;  /* 0x0000000000007918 */ /* 0x000fe40000000000 */
.L_x_20:
[----:B------:R-:W-:Y:S01]  /*1300*/  UISETP.NE.AND UP0, UPT, UR15, 0x3, UPT ;  /* 0x000000030f00788c */ /* 0x000fe2000bf05270 */
[----:B------:R-:W-:Y:S01]  /*1310*/  SHFL.IDX PT, R5, R8, R0, 0x1f ;  /* 0x00001f0008057589 */ /* 0x000fe200000e0000 */
[----:B------:R-:W-:Y:S01]  /*1320*/  UIADD3 UR10, UPT, UPT, UR15, 0x1, URZ ;  /* 0x000000010f0a7890 */ /* 0x000fe2000fffe0ff */
[----:B------:R-:W-:Y:S03]  /*1330*/  NOP ;  /* 0x0000000000007918 */ /* 0x000fe60000000000 */
[----:B------:R-:W-:Y:S03]  /*1340*/  USEL UR10, UR10, URZ, UP0 ;  /* 0x000000ff0a0a7287 */ /* 0x000fe60008000000 */
[----:B-1----:R-:W1:Y:S01]  /*1350*/  SHFL.IDX PT, R2, R9, R0, 0x1f ;  /* 0x00001f0009027589 */ /* 0x002e6200000e0000 */
[----:B------:R-:W-:Y:S02]  /*1360*/  USHF.L.U32 UR15, UR14, 0x4, URZ ;  /* 0x000000040e0f7899 */ /* 0x000fe400080006ff */
[----:B------:R-:W-:Y:S02]  /*1370*/  ULEA UR9, UR10, UR8, 0x3 ;  /* 0x000000080a097291 */ /* 0x000fe4000f8e18ff */
[----:B------:R-:W-:Y:S01]  /*1380*/  ULEA UR14, UR14, 0x8b8, 0xd ;  /* 0x000008b80e0e7891 */ /* 0x000fe2000f8e68ff */
[----:B------:R-:W-:Y:S01]  /*1390*/  ISETP.NE.AND P0, PT, RZ, UR10, PT ;  /* 0x0000000aff007c0c */ /* 0x000fe2000bf05270 */
[----:B------:R-:W-:Y:S01]  /*13a0*/  UISETP.NE.AND UP0, UPT, UR16, -0x10, UPT ;  /* 0xfffffff01000788c */ /* 0x000fe2000bf05270 */
[----:B------:R-:W-:Y:S01]  /*13b0*/  IMAD.U32 R10, RZ, RZ, UR10 ;  /* 0x0000000aff0a7e24 */ /* 0x000fe2000f8e00ff */
[----:B------:R-:W-:Y:S02]  /*13c0*/  UPRMT UR15, UR15, 0x5410, UR14 ;  /* 0x000054100f0f7896 */ /* 0x000fe4000800000e */
[----:B------:R-:W-:Y:S01]  /*13d0*/  UIADD3 UR13, UPT, UPT, UR13, 0x31820, URZ ;  /* 0x000318200d0d7890 */ /* 0x000fe2000fffe0ff */
[----:B------:R-:W-:Y:S01]  /*13e0*/  UMOV UR14, URZ ;  /* 0x000000ff000e7c82 */ /* 0x000fe20008000000 */
[----:B--2---:R-:W-:Y:S01]  /*13f0*/  UMOV UR23, 0x40004040 ;  /* 0x4000404000177882 */ /* 0x004fe20000000000 */
[----:B------:R-:W-:Y:S01]  /*1400*/  UMOV UR21, 0x40004040 ;  /* 0x4000404000157882 */ /* 0x000fe20000000000 */
[----:B------:R-:W-:Y:S01]  /*1410*/  UMOV UR27, 0x40004040 ;  /* 0x40004040001b7882 */ /* 0x000fe20000000000 */
[----:B------:R-:W-:Y:S01]  /*1420*/  UMOV UR25, 0x40004040 ;  /* 0x4000404000197882 */ /* 0x000fe20000000000 */
[----:B------:R-:W-:Y:S01]  /*1430*/  UMOV UR31, 0x40004040 ;  /* 0x40004040001f7882 */ /* 0x000fe20000000000 */
[----:B------:R-:W-:Y:S01]  /*1440*/  UMOV UR29, 0x40004040 ;  /* 0x40004040001d7882 */ /* 0x000fe20000000000 */
[----:B------:R-:W-:Y:S01]  /*1450*/  UMOV UR35, 0x40004040 ;  /* 0x4000404000237882 */ /* 0x000fe20000000000 */
[----:B------:R-:W-:Y:S01]  /*1460*/  UMOV UR33, 0x40004040 ;  /* 0x4000404000217882 */ /* 0x000fe20000000000 */
[----:B-1----:R-:W-:Y:S02]  /*1470*/  R2UR UR22, R2 ;  /* 0x00000000021672ca */ /* 0x002fe400000e0000 */
[----:B------:R-:W-:Y:S02]  /*1480*/  R2UR UR20, R5 ;  /* 0x00000000051472ca */ /* 0x000fe400000e0000 */
[----:B------:R-:W-:Y:S04]  /*1490*/  SEL R5, RZ, 0x1, P0 ;  /* 0x00000001ff057807 */ /* 0x000fe80000000000 */
[----:B------:R-:W-:Y:S05]  /*14a0*/  LOP3.LUT R4, R4, R5, RZ, 0x3c, !PT ;  /* 0x0000000504047212 */ /* 0x000fea00078e3cff */
[----:B------:R-:W-:Y:S01]  /*14b0*/  UIADD3 UR26, UPT, UPT, UR22, 0x2, URZ ;  /* 0x00000002161a7890 */ /* 0x000fe2000fffe0ff */
[----:B------:R-:W-:Y:S01]  /*14c0*/  IMAD.U32 R13, R4, -0x80000000, RZ ;  /* 0x80000000040d7824 */ /* 0x000fe200078e00ff */
[----:B------:R-:W-:Y:S01]  /*14d0*/  UIADD3 UR24, UPT, UPT, UR20, 0x2, URZ ;  /* 0x0000000214187890 */ /* 0x000fe2000fffe0ff */
[----:B------:R1:W-:Y:S01]  /*14e0*/  UTCQMMA gdesc[UR22], gdesc[UR20], tmem[UR12], tmem[UR14], idesc[UR15], tmem[UR6], UP0 ;  /* 0x00060e1416007dea */ /* 0x0003e2000800030c */
[----:B------:R-:W-:Y:S02]  /*14f0*/  UIADD3 UR30, UPT, UPT, UR22, 0x4, URZ ;  /* 0x00000004161e7890 */ /* 0x000fe4000fffe0ff */
[----:B------:R-:W-:Y:S02]  /*1500*/  UIADD3 UR28, UPT, UPT, UR20, 0x4, URZ ;  /* 0x00000004141c7890 */ /* 0x000fe4000fffe0ff */
[----:B------:R-:W-:Y:S02]  /*1510*/  UIADD3 UR34, UPT, UPT, UR22, 0x6, URZ ;  /* 0x0000000616227890 */ /* 0x000fe4000fffe0ff */
[----:B------:R-:W-:Y:S01]  /*1520*/  UIADD3 UR32, UPT, UPT, UR20, 0x6, URZ ;  /* 0x0000000614207890 */ /* 0x000fe2000fffe0ff */
[----:B------:R1:W-:Y:S04]  /*1530*/  UTCQMMA gdesc[UR26], gdesc[UR24], tmem[UR12], tmem[UR14], idesc[UR15], tmem[UR6], UPT ;  /* 0x00060e181a007dea */ /* 0x0003e8000b80030c */
[----:B------:R1:W-:Y:S04]  /*1540*/  UTCQMMA gdesc[UR30], gdesc[UR28], tmem[UR12], tmem[UR14], idesc[UR15], tmem[UR6], UPT ;  /* 0x00060e1c1e007dea */ /* 0x0003e8000b80030c */
[----:B------:R1:W-:Y:S01]  /*1550*/  UTCQMMA gdesc[UR34], gdesc[UR32], tmem[UR12], tmem[UR14], idesc[UR15], tmem[UR6], UPT ;  /* 0x00060e2022007dea */ /* 0x0003e2000b80030c */
[----:B------:R1:W-:Y:S01]  /*1560*/  UTCBAR [UR13], URZ ;  /* 0x000000ff0d0073e9 */ /* 0x0003e200080000ff */
[----:B------:R-:W2:Y:S02]  /*1570*/  SYNCS.PHASECHK.TRANS64.TRYWAIT P0, [UR9+0x31840], R13 ;  /* 0x0318400dff0075a7 */ /* 0x000ea40008001109 */
[----:B-12---:R-:W-:Y:S05]  /*1580*/  @!P0 BRA `(.L_x_21) ;  /* 0x0000003c00588947 */ /* 0x006fea0003800000 */
.L_x_77:
[----:B------:R-:W-:Y:S01]  /*1590*/  ELECT P0, URZ, PT ;  /* 0x0000000000ff782f */ /* 0x000fe20003800000 */
[----:B------:R-:W-:Y:S01]  /*15a0*/  SHFL.IDX PT, R2, R9, R10, 0x1f ;  /* 0x00001f0a09027589 */ /* 0x000fe200000e0000 */
[----:B------:R-:W-:Y:S02]  /*15b0*/  UIADD3 UR9, UPT, UPT, UR9, 0x31820, URZ ;  /* 0x0003182009097890 */ /* 0x000fe4000fffe0ff */
[----:B------:R-:W-:Y:S05]  /*15c0*/  UISETP.NE.AND UP0, UPT, UR16, -0x2, UPT ;  /* 0xfffffffe1000788c */ /* 0x000fea000bf05270 */
[----:B-1----:R-:W1:Y:S01]  /*15d0*/  SHFL.IDX PT, R0, R8, R10, 0x1f ;  /* 0x00001f0a08007589 */ /* 0x002e6200000e0000 */
[----:B------:R-:W-:Y:S01]  /*15e0*/  NOP ;  /* 0x0000000000007918 */ /* 0x000fe20000000000 */
[----:B------:R-:W-:Y:S02]  /*15f0*/  NOP ;  /* 0x0000000000007918 */ /* 0x000fe40000000000 */
[C---:B------:R-:W-:Y:S01]  /*1600*/  @P0 IMAD.SHL.U32 R5, R7.reuse, 0x2000, RZ ;  /* 0x0000200007050824 */ /* 0x040fe200078e00ff */
[----:B------:R-:W-:Y:S01]  /*1610*/  UMOV UR21, 0x40004040 ;  /* 0x4000404000157882 */ /* 0x000fe20000000000 */
[----:B------:R-:W-:Y:S01]  /*1620*/  @P0 IMAD.SHL.U32 R6, R7, 0x10, RZ ;  /* 0x0000001007060824 */ /* 0x000fe200078e00ff */
[----:B------:R-:W-:Y:S01]  /*1630*/  UMOV UR15, 0x40004040 ;  /* 0x40004040000f7882 */ /* 0x000fe20000000000 */
[----:B------:R-:W-:Y:S01]  /*1640*/  UMOV UR27, 0x40004040 ;  /* 0x40004040001b7882 */ /* 0x000fe20000000000 */
[----:B------:R-:W-:Y:S01]  /*1650*/  @P0 LOP3.LUT R5, R5, 0x6000, RZ, 0xc0, !PT ;  /* 0x0000600005050812 */ /* 0x000fe200078ec0ff */
[----:B------:R-:W-:Y:S01]  /*1660*/  UMOV UR25, 0x40004040 ;  /* 0x4000404000197882 */ /* 0x000fe20000000000 */
[----:B------:R-:W-:Y:S01]  /*1670*/  @P0 LOP3.LUT R6, R6, 0x30, RZ, 0xc0, !PT ;  /* 0x0000003006060812 */ /* 0x000fe200078ec0ff */
[----:B------:R-:W-:Y:S01]  /*1680*/  UMOV UR31, 0x40004040 ;  /* 0x40004040001f7882 */ /* 0x000fe20000000000 */
[----:B------:R-:W-:Y:S01]  /*1690*/  @P0 LOP3.LUT R5, R5, 0x8b8, RZ, 0xfc, !PT ;  /* 0x000008b805050812 */ /* 0x000fe200078efcff */
[----:B------:R-:W-:Y:S01]  /*16a0*/  UMOV UR29, 0x40004040 ;  /* 0x40004040001d7882 */ /* 0x000fe20000000000 */
[----:B------:R-:W-:Y:S01]  /*16b0*/  UMOV UR35, 0x40004040 ;  /* 0x4000404000237882 */ /* 0x000fe20000000000 */
[----:B------:R-:W-:Y:S01]  /*16c0*/  UMOV UR33, 0x40004040 ;  /* 0x4000404000217882 */ /* 0x000fe20000000000 */
[----:B------:R-:W-:Y:S02]  /*16d0*/  @P0 PRMT R5, R6, 0x5410, R5 ;  /* 0x0000541006050816 */ /* 0x000fe40000000005 */
[----:B-1----:R-:W-:Y:S01]  /*16e0*/  R2UR UR14, R0 ;  /* 0x00000000000e72ca */ /* 0x002fe200000e0000 */
[----:B------:R-:W-:Y:S01]  /*16f0*/  @P0 IMAD.MOV.U32 R10, RZ, RZ, RZ ;  /* 0x000000ffff0a0224 */ /* 0x000fe200078e00ff */
[----:B------:R-:W-:Y:S02]  /*1700*/  @P0 R2UR UR13, R5 ;  /* 0x00000000050d02ca */ /* 0x000fe400000e0000 */
[----:B------:R-:W-:Y:S02]  /*1710*/  R2UR UR20, R2 ;  /* 0x00000000021472ca */ /* 0x000fe400000e0000 */
[----:B------:R-:W-:Y:S07]  /*1720*/  @P0 R2UR UR22, R10 ;  /* 0x000000000a1602ca */ /* 0x000fee00000e0000 */
[----:B------:R-:W-:Y:S02]  /*1730*/  UIADD3 UR24, UPT, UPT, UR14, 0x2, URZ ;  /* 0x000000020e187890 */ /* 0x000fe4000fffe0ff */
[----:B------:R-:W-:Y:S01]  /*1740*/  UIADD3 UR28, UPT, UPT, UR14, 0x4, URZ ;  /* 0x000000040e1c7890 */ /* 0x000fe2000fffe0ff */
[----:B------:R-:W-:Y:S01]  /*1750*/  IMAD.U32 R11, RZ, RZ, UR13 ;  /* 0x0000000dff0b7e24 */ /* 0x000fe2000f8e00ff */
[----:B------:R-:W-:Y:S02]  /*1760*/  UIADD3 UR26, UPT, UPT, UR20, 0x2, URZ ;  /* 0x00000002141a7890 */ /* 0x000fe4000fffe0ff */
[----:B------:R-:W-:Y:S02]  /*1770*/  UIADD3 UR30, UPT, UPT, UR20, 0x4, URZ ;  /* 0x00000004141e7890 */ /* 0x000fe4000fffe0ff */
[----:B------:R-:W-:Y:S01]  /*1780*/  @P0 R2UR UR23, R11 ;  /* 0x000000000b1702ca */ /* 0x000fe200000e0000 */
[----:B------:R-:W-:Y:S02]  /*1790*/  UIADD3 UR34, UPT, UPT, UR20, 0x6, URZ ;  /* 0x0000000614227890 */ /* 0x000fe4000fffe0ff */
[----:B------:R-:W-:Y:S10]  /*17a0*/  UIADD3 UR32, UPT, UPT, UR14, 0x6, URZ ;  /* 0x000000060e207890 */ /* 0x000ff4000fffe0ff */
[----:B------:R1:W-:Y:S01]  /*17b0*/  UTCQMMA gdesc[UR20], gdesc[UR14], tmem[UR12], tmem[UR22], idesc[UR23], tmem[UR4], UPT ;  /* 0x0004160e14007dea */ /* 0x0003e2000b80030c */
[----:B------:R1:W-:Y:S01]  /*17c0*/  UTCQMMA gdesc[UR26], gdesc[UR24], tmem[UR12], tmem[UR22], idesc[UR23], tmem[UR4], UPT ;  /* 0x000416181a007dea */ /* 0x0003e2000b80030c */
[----:B------:R1:W-:Y:S01]  /*17d0*/  UTCQMMA gdesc[UR30], gdesc[UR28], tmem[UR12], tmem[UR22], idesc[UR23], tmem[UR4], UPT ;  /* 0x0004161c1e007dea */ /* 0x0003e2000b80030c */
[----:B------:R1:W-:Y:S01]  /*17e0*/  UTCQMMA gdesc[UR34], gdesc[UR32], tmem[UR12], tmem[UR22], idesc[UR23], tmem[UR4], UPT ;  /* 0x0004162022007dea */ /* 0x0003e2000b80030c */
[----:B------:R1:W-:Y:S01]  /*17f0*/  UTCBAR [UR9], URZ ;  /* 0x000000ff090073e9 */ /* 0x0003e200080000ff */
[----:B------:R-:W-:Y:S05]  /*1800*/  BRA.U UP0, `(.L_x_22) ;  /* 0x0000000100087547 */ /* 0x000fea000b800000 */
[----:B------:R2:W-:Y:S01]  /*1810*/  UTCBAR [UR11], URZ ;  /* 0x000000ff0b0073e9 */ /* 0x0005e200080000ff */
[----:B------:R-:W-:Y:S01]  /*1820*/  NOP ;  /* 0x0000000000007918 */ /* 0x000fe20000000000 */
.L_x_22:
[----:B------:R-:W-:Y:S01]  /*1830*/  UISETP.NE.AND UP0, UPT, UR10, 0x3, UPT ;  /* 0x000000030a00788c */ /* 0x000fe2000bf05270 */
[----:B------:R-:W-:Y:S01]  /*1840*/  VIADD R7, R7, 0x2 ;  /* 0x0000000207077836 */ /* 0x000fe20000000000 */
[----:B------:R-:W-:Y:S02]  /*1850*/  UIADD3 UR10, UPT, UPT, UR10, 0x1, URZ ;  /* 0x000000010a0a7890 */ /* 0x000fe4000fffe0ff */
[----:B------:R-:W-:Y:S02]  /*1860*/  UIADD3 UR17, UPT, UPT, UR17, -0x2, URZ ;  /* 0xfffffffe11117890 */ /* 0x000fe4000fffe0ff */
[----:B-1----:R-:W-:Y:S02]  /*1870*/  USEL UR15, UR10, URZ, UP0 ;  /* 0x000000ff0a0f7287 */ /* 0x002fe40008000000 */
[----:B------:R-:W-:Y:S02]  /*1880*/  UISETP.NE.AND UP0, UPT, UR17, -0x2, UPT ;  /* 0xfffffffe1100788c */ /* 0x000fe4000bf05270 */
[----:B------:R-:W-:Y:S02]  /*1890*/  UIADD3 UR16, UPT, UPT, UR16, 0x2, URZ ;  /* 0x0000000210107890 */ /* 0x000fe4000fffe0ff */
[----:B------:R-:W-:Y:S04]  /*18a0*/  ISETP.NE.AND P0, PT, RZ, UR15, PT ;  /* 0x0000000fff007c0c */ /* 0x000fe8000bf05270 */
[----:B------:R-:W-:Y:S04]  /*18b0*/  SEL R5, RZ, 0x1, P0 ;  /* 0x00000001ff057807 */ /* 0x000fe80000000000 */
[----:B------:R-:W-:Y:S01]  /*18c0*/  LOP3.LUT R4, R4, R5, RZ, 0x3c, !PT ;  /* 0x0000000504047212 */ /* 0x000fe200078e3cff */
[----:B------:R-:W-:Y:S06]  /*18d0*/  BRA.U UP0, `(.L_x_23) ;  /* 0xfffffff9001c7547 */ /* 0x000fec000b83ffff */
[----:B------:R-:W-:-:S13]  /*18e0*/  ISETP.NE.AND P0, PT, R3, UR18, PT ;  /* 0x0000001203007c0c */ /* 0x000fda000bf05270 */
[----:B--2---:R-:W-:Y:S05]  /*18f0*/  @!P0 EXIT ;  /* 0x000000000000894d */ /* 0x004fea0003800000 */
[----:B------:R-:W-:Y:S01]  /*1900*/  UIADD3 UR18, UPT, UPT, UR18, 0x1, URZ ;  /* 0x0000000112127890 */ /* 0x000fe2000fffe0ff */
[----:B------:R-:W-:Y:S11]  /*1910*/  BRA `(.L_x_24) ;  /* 0xfffffff400c87947 */ /* 0x000ff6000383ffff */
.L_x_11:
[----:B------:R-:W-:-:S13]  /*1920*/  ELECT P0, URZ, PT ;  /* 0x0000000000ff782f */ /* 0x000fda0003800000 */
[----:B------:R-:W-:Y:S05]  /*1930*/  @!P0 BRA `(.L_x_13) ;  /* 0x0000001800a08947 */ /* 0x000fea0003800000 */
[----:B------:R-:W1:Y:S02]  /*1940*/  S2UR UR4, SR_CTAID.X ;  /* 0x00000000000479c3 */ /* 0x000e640000002500 */
[----:B-1----:R-:W-:-:S13]  /*1950*/  ISETP.LE.U32.AND P0, PT, R22, UR4, PT ;  /* 0x0000000416007c0c */ /* 0x002fda000bf03070 */
[----:B------:R-:W-:Y:S05]  /*1960*/  @P0 EXIT ;  /* 0x000000000000094d */ /* 0x000fea0003800000 */
[----:B------:R-:W1:Y:S01]  /*1970*/  S2R R0, SR_CgaCtaId ;  /* 0x0000000000007919 */ /* 0x000e620000008800 */
[----:B------:R-:W-:Y:S01]  /*1980*/  IMAD.U32 R5, RZ, RZ, UR4 ;  /* 0x00000004ff057e24 */ /* 0x000fe2000f8e00ff */
[----:B------:R-:W2:Y:S04]  /*1990*/  LDC.64 R8, c[0x0][0x348] ;  /* 0x0000d200ff087b82 */ /* 0x000ea80000000a00 */
[----:B------:R-:W-:Y:S02]  /*19a0*/  LOP3.LUT R3, RZ, R5, RZ, 0x33, !PT ;  /* 0x00000005ff037212 */ /* 0x000fe400078e33ff */
[----:B------:R-:W-:-:S03]  /*19b0*/  PRMT R4, R5, 0x7610, R4 ;  /* 0x0000761005047816 */ /* 0x000fc60000000004 */
[----:B------:R-:W-:Y:S01]  /*19c0*/  IMAD.IADD R2, R22, 0x1, R3 ;  /* 0x0000000116027824 */ /* 0x000fe200078e0203 */
[----:B------:R-:W-:-:S04]  /*19d0*/  MOV R3, 0x400 ;  /* 0x0000040000037802 */ /* 0x000fc80000000f00 */
[----:B------:R-:W-:-:S05]  /*19e0*/  SHF.R.U32.HI R2, RZ, 0x1, R2 ;  /* 0x00000001ff027819 */ /* 0x000fca0000011602 */
[----:B------:R-:W-:-:S05]  /*19f0*/  IMAD.HI.U32 R2, R2, -0x1f8fc7e3, RZ ;  /* 0xe070381d02027827 */ /* 0x000fca00078e00ff */
[----:B------:R-:W-:-:S05]  /*1a00*/  SHF.R.U32.HI R2, RZ, 0x6, R2 ;  /* 0x00000006ff027819 */ /* 0x000fca0000011602 */
[----:B------:R-:W-:Y:S01]  /*1a10*/  IMAD.MOV R2, RZ, RZ, -R2 ;  /* 0x000000ffff027224 */ /* 0x000fe200078e0a02 */
[----:B-1----:R-:W-:-:S07]  /*1a20*/  LEA R0, R0, R3, 0x18 ;  /* 0x0000000300007211 */ /* 0x002fce00078ec0ff */
.L_x_41:
[----:B------:R-:W-:Y:S01]  /*1a30*/  SHF.R.U32.HI R14, RZ, 0x5, R5 ;  /* 0x00000005ff0e7819 */ /* 0x000fe20000011605 */
[----:B------:R-:W-:Y:S05]  /*1a40*/  YIELD ;  /* 0x0000000000007946 */ /* 0x000fea0003800000 */
[----:B------:R-:W-:Y:S02]  /*1a50*/  LOP3.LUT R14, R14, 0x7fffff0, RZ, 0xc0, !PT ;  /* 0x07fffff00e0e7812 */ /* 0x000fe400078ec0ff */
[----:B------:R-:W-:Y:S02]  /*1a60*/  LOP3.LUT R38, R4, 0x1ff, RZ, 0xc0, !PT ;  /* 0x000001ff04267812 */ /* 0x000fe400078ec0ff */
[----:B------:R-:W-:-:S02]  /*1a70*/  VIADDMNMX.U32 R35, R31, -R14, 0x10, PT ;  /* 0x000000101f237446 */ /* 0x000fc4000380080e */
[----:B-1234-:R-:W-:Y:S02]  /*1a80*/  MOV R6, 0x1aa0 ;  /* 0x00001aa000067802 */ /* 0x01efe40000000f00 */
[----:B--2---:R-:W-:Y:S05]  /*1a90*/  CALL.REL.NOINC `($__internal_3_$__cuda_sm20_div_u16) ;  /* 0x0000003c00ec7944 */ /* 0x004fea0003c00000 */
[----:B------:R-:W-:Y:S01]  /*1aa0*/  IMAD.MOV.U32 R3, RZ, RZ, -0x80000000 ;  /* 0x80000000ff037424 */ /* 0x000fe200078e00ff */
[----:B------:R-:W-:Y:S01]  /*1ab0*/  PRMT R35, R35, 0x9910, RZ ;  /* 0x0000991023237816 */ /* 0x000fe200000000ff */
[----:B------:R-:W-:Y:S01]  /*1ac0*/  VIADD R25, R0, 0x31800 ;  /* 0x0003180000197836 */ /* 0x000fe20000000000 */
[C---:B------:R-:W-:Y:S01]  /*1ad0*/  PRMT R6, R36.reuse, 0x9910, RZ ;  /* 0x0000991024067816 */ /* 0x040fe200000000ff */
[----:B------:R-:W1:Y:S01]  /*1ae0*/  SYNCS.PHASECHK.TRANS64.TRYWAIT P4, [R0+URZ+0x31820], R3 ;  /* 0x03182003000075a7 */ /* 0x000e6200080811ff */
[----:B------:R-:W-:Y:S01]  /*1af0*/  LOP3.LUT R10, R36, 0xffff, RZ, 0xc0, !PT ;  /* 0x0000ffff240a7812 */ /* 0x000fe200078ec0ff */
[----:B------:R-:W-:Y:S01]  /*1b00*/  VIADD R24, R0, 0x30000 ;  /* 0x0003000000187836 */ /* 0x000fe20000000000 */
[C---:B------:R-:W-:Y:S01]  /*1b10*/  IADD3 R36, P3, PT, R8.reuse, 0x40, RZ ;  /* 0x0000004008247810 */ /* 0x040fe20007f7e0ff */
[----:B------:R-:W-:Y:S01]  /*1b20*/  IMAD R6, R35, R6, RZ ;  /* 0x0000000623067224 */ /* 0x000fe200078e02ff */
[C---:B------:R-:W-:Y:S01]  /*1b30*/  IADD3 R32, P1, PT, R8.reuse, 0x140, RZ ;  /* 0x0000014008207810 */ /* 0x040fe20007f3e0ff */
[----:B------:R-:W-:Y:S01]  /*1b40*/  IMAD.MOV.U32 R23, RZ, RZ, 0xb580 ;  /* 0x0000b580ff177424 */ /* 0x000fe200078e00ff */
[C---:B------:R-:W-:Y:S01]  /*1b50*/  IADD3 R34, P2, PT, R8.reuse, 0xc0, RZ ;  /* 0x000000c008227810 */ /* 0x040fe20007f5e0ff */
[----:B------:R-:W-:Y:S01]  /*1b60*/  IMAD.MOV R6, RZ, RZ, -R6 ;  /* 0x000000ffff067224 */ /* 0x000fe200078e0a06 */
[----:B------:R-:W-:Y:S01]  /*1b70*/  IADD3 R28, P0, PT, R8, 0x1c0, RZ ;  /* 0x000001c0081c7810 */ /* 0x000fe20007f1e0ff */
[--C-:B------:R-:W-:Y:S01]  /*1b80*/  IMAD.X R37, RZ, RZ, R9.reuse, P3 ;  /* 0x000000ffff257224 */ /* 0x100fe200018e0609 */
[----:B------:R-:W-:Y:S01]  /*1b90*/  IADD3 R22, PT, PT, R0, 0x30800, RZ ;  /* 0x0003080000167810 */ /* 0x000fe20007ffe0ff */
[----:B------:R-:W-:Y:S01]  /*1ba0*/  IMAD R10, R10, 0xe0, RZ ;  /* 0x000000e00a0a7824 */ /* 0x000fe200078e02ff */
[----:B------:R-:W-:Y:S01]  /*1bb0*/  PRMT R7, R6, 0x7710, RZ ;  /* 0x0000771006077816 */ /* 0x000fe200000000ff */
[----:B------:R-:W-:Y:S01]  /*1bc0*/  VIADD R6, R0, 0x14000 ;  /* 0x0001400000067836 */ /* 0x000fe20000000000 */
[----:B------:R-:W-:Y:S01]  /*1bd0*/  IADD3.X R35, PT, PT, RZ, R9, RZ, P2, !PT ;  /* 0x00000009ff237210 */ /* 0x000fe200017fe4ff */
[----:B------:R-:W-:Y:S01]  /*1be0*/  IMAD.X R33, RZ, RZ, R9, P1 ;  /* 0x000000ffff217224 */ /* 0x000fe200008e0609 */
[----:B------:R-:W-:-:S02]  /*1bf0*/  IADD3 R7, PT, PT, R38, R7, RZ ;  /* 0x0000000726077210 */ /* 0x000fc40007ffe0ff */
[----:B------:R-:W-:Y:S02]  /*1c00*/  IADD3.X R29, PT, PT, RZ, R9, RZ, P0, !PT ;  /* 0x00000009ff1d7210 */ /* 0x000fe400007fe4ff */
[----:B------:R-:W-:Y:S02]  /*1c10*/  LOP3.LUT R11, R7, 0xffff, RZ, 0xc0, !PT ;  /* 0x0000ffff070b7812 */ /* 0x000fe400078ec0ff */
[----:B------:R-:W-:-:S03]  /*1c20*/  IADD3 R7, PT, PT, R0, 0x4000, RZ ;  /* 0x0000400000077810 */ /* 0x000fc60007ffe0ff */
[----:B------:R-:W-:Y:S01]  /*1c30*/  IMAD.IADD R11, R14, 0x1, R11 ;  /* 0x000000010e0b7824 */ /* 0x000fe200078e020b */
[----:B-1----:R-:W-:Y:S06]  /*1c40*/  @!P4 BRA `(.L_x_25) ;  /* 0x0000003400c4c947 */ /* 0x002fec0003800000 */
.L_x_78:
[----:B------:R-:W-:Y:S01]  /*1c50*/  IMAD.SHL.U32 R11, R11, 0x80, RZ ;  /* 0x000000800b0b7824 */ /* 0x000fe200078e00ff */
[----:B------:R-:W-:Y:S01]  /*1c60*/  R2UR UR13, R25 ;  /* 0x00000000190d72ca */ /* 0x000fe200000e0000 */
[----:B------:R-:W-:Y:S01]  /*1c70*/  UMOV UR14, URZ ;  /* 0x000000ff000e7c82 */ /* 0x000fe20008000000 */
[----:B------:R-:W-:Y:S01]  /*1c80*/  R2UR UR28, R36 ;  /* 0x00000000241c72ca */ /* 0x000fe200000e0000 */
[----:B------:R-:W-:Y:S01]  /*1c90*/  UMOV UR20, 0x0 ;  /* 0x0000000000147882 */ /* 0x000fe20000000000 */
[----:B------:R-:W-:Y:S01]  /*1ca0*/  R2UR UR29, R37 ;  /* 0x00000000251d72ca */ /* 0x000fe200000e0000 */
[----:B------:R-:W-:Y:S01]  /*1cb0*/  UMOV UR21, 0x10000000 ;  /* 0x1000000000157882 */ /* 0x000fe20000000000 */
[----:B------:R-:W-:Y:S01]  /*1cc0*/  R2UR UR12, R7 ;  /* 0x00000000070c72ca */ /* 0x000fe200000e0000 */
[----:B------:R-:W-:Y:S01]  /*1cd0*/  UMOV UR11, URZ ;  /* 0x000000ff000b7c82 */ /* 0x000fe20008000000 */
[----:B------:R-:W-:Y:S01]  /*1ce0*/  R2UR UR15, R11 ;  /* 0x000000000b0f72ca */ /* 0x000fe200000e0000 */
[----:B------:R-:W-:Y:S01]  /*1cf0*/  UMOV UR18, UR14 ;  /* 0x0000000e00127c82 */ /* 0x000fe20008000000 */
        /* <DEDUP_REMOVED lines=9> */
[----:B------:R-:W-:Y:S01]  /*1d90*/  VIADD R21, R0, 0x8000 ;  /* 0x0000800000157836 */ /* 0x000fe20000000000 */
[----:B------:R-:W-:Y:S01]  /*1da0*/  R2UR UR25, R33 ;  /* 0x00000000211972ca */ /* 0x000fe200000e0000 */
[----:B------:R2:W-:Y:S01]  /*1db0*/  UTMALDG.2D [UR12], [UR28], desc[UR20] ;  /* 0x0000140c1c0075b4 */ /* 0x0005e20008009000 */
[----:B------:R-:W-:Y:S01]  /*1dc0*/  R2UR UR8, R24 ;  /* 0x00000000180872ca */ /* 0x000fe200000e0000 */
[----:B------:R-:W-:Y:S01]  /*1dd0*/  UMOV UR10, UR15 ;  /* 0x0000000f000a7c82 */ /* 0x000fe20008000000 */
[----:B------:R-:W-:Y:S01]  /*1de0*/  R2UR UR22, R28 ;  /* 0x000000001c1672ca */ /* 0x000fe200000e0000 */
[----:B------:R-:W-:Y:S01]  /*1df0*/  VIADD R20, R0, 0x31808 ;  /* 0x0003180800147836 */ /* 0x000fe20000000000 */
[----:B------:R-:W-:Y:S01]  /*1e00*/  R2UR UR23, R29 ;  /* 0x000000001d1772ca */ /* 0x000fe200000e0000 */
[----:B------:R-:W-:Y:S01]  /*1e10*/  UMOV UR6, UR19 ;  /* 0x0000001300067c82 */ /* 0x000fe20008000000 */
[----:B------:R-:W-:Y:S01]  /*1e20*/  R2UR UR4, R22 ;  /* 0x00000000160472ca */ /* 0x000fe200000e0000 */
[----:B------:R2:W-:Y:S01]  /*1e30*/  UTMALDG.2D [UR16], [UR26], desc[UR20] ;  /* 0x000014101a0075b4 */ /* 0x0005e20008009000 */
[----:B------:R-:W-:-:S05]  /*1e40*/  VIADD R18, R0, 0x1b000 ;  /* 0x0001b00000127836 */ /* 0x000fca0000000000 */
[----:B------:R2:W-:Y:S06]  /*1e50*/  UTMALDG.2D [UR8], [UR24], desc[UR20] ;  /* 0x00001408180075b4 */ /* 0x0005ec0008009000 */
[----:B------:R2:W-:Y:S01]  /*1e60*/  UTMALDG.2D [UR4], [UR22], desc[UR20] ;  /* 0x00001404160075b4 */ /* 0x0005e20008009000 */
[----:B------:R2:W-:Y:S01]  /*1e70*/  SYNCS.ARRIVE.TRANS64 RZ, [R0+URZ+0x31800], R23 ;  /* 0x0318001700ff79a7 */ /* 0x0005e200080000ff */
[----:B------:R-:W3:Y:S02]  /*1e80*/  SYNCS.PHASECHK.TRANS64.TRYWAIT P0, [R0+URZ+0x31828], R3 ;  /* 0x03182803000075a7 */ /* 0x000ee400080011ff */
[----:B--23--:R-:W-:Y:S05]  /*1e90*/  @!P0 BRA `(.L_x_26) ;  /* 0x00000034004c8947 */ /* 0x00cfea0003800000 */
.L_x_79:
[----:B------:R-:W-:Y:S01]  /*1ea0*/  R2UR UR9, R20 ;  /* 0x00000000140972ca */ /* 0x000fe200000e0000 */
[----:B------:R-:W-:Y:S01]  /*1eb0*/  IMAD.MOV.U32 R19, RZ, RZ, 0xb000 ;  /* 0x0000b000ff137424 */ /* 0x000fe200078e00ff */
[----:B------:R-:W-:Y:S01]  /*1ec0*/  R2UR UR16, R36 ;  /* 0x00000000241072ca */ /* 0x000fe200000e0000 */
[----:B------:R-:W-:Y:S01]  /*1ed0*/  UMOV UR14, 0x0 ;  /* 0x00000000000e7882 */ /* 0x000fe20000000000 */
[----:B------:R-:W-:Y:S01]  /*1ee0*/  R2UR UR17, R37 ;  /* 0x00000000251172ca */ /* 0x000fe200000e0000 */
[----:B------:R-:W-:Y:S01]  /*1ef0*/  UMOV UR15, 0x10000000 ;  /* 0x10000000000f7882 */ /* 0x000fe20000000000 */
[----:B------:R-:W-:Y:S01]  /*1f00*/  R2UR UR11, R11 ;  /* 0x000000000b0b72ca */ /* 0x000fe200000e0000 */
[----:B------:R-:W-:Y:S01]  /*1f10*/  UMOV UR10, 0x80 ;  /* 0x00000080000a7882 */ /* 0x000fe20000000000 */
[----:B------:R-:W-:Y:S01]  /*1f20*/  R2UR UR8, R21 ;  /* 0x00000000150872ca */ /* 0x000fe200000e0000 */
[----:B------:R-:W-:Y:S01]  /*1f30*/  UMOV UR6, 0x80 ;  /* 0x0000008000067882 */ /* 0x000fe20000000000 */
[----:B------:R-:W-:Y:S01]  /*1f40*/  R2UR UR12, R34 ;  /* 0x00000000220c72ca */ /* 0x000fe200000e0000 */
[----:B------:R-:W-:Y:S01]  /*1f50*/  VIADD R17, R0, 0xc000 ;  /* 0x0000c00000117836 */ /* 0x000fe20000000000 */
[----:B------:R-:W-:Y:S01]  /*1f60*/  R2UR UR13, R35 ;  /* 0x00000000230d72ca */ /* 0x000fe200000e0000 */
[----:B------:R-:W-:Y:S01]  /*1f70*/  UMOV UR5, UR9 ;  /* 0x0000000900057c82 */ /* 0x000fe20008000000 */
[----:B------:R-:W-:Y:S01]  /*1f80*/  R2UR UR7, R10 ;  /* 0x000000000a0772ca */ /* 0x000fe200000e0000 */
[----:B------:R-:W-:Y:S01]  /*1f90*/  VIADD R16, R0, 0x31810 ;  /* 0x0003181000107836 */ /* 0x000fe20000000000 */
[----:B------:R-:W-:Y:S01]  /*1fa0*/  R2UR UR4, R18 ;  /* 0x00000000120472ca */ /* 0x000fe200000e0000 */
[----:B------:R-:W-:-:S04]  /*1fb0*/  VIADD R15, R0, 0x22000 ;  /* 0x00022000000f7836 */ /* 0x000fc80000000000 */
[----:B------:R2:W-:Y:S08]  /*1fc0*/  UTMALDG.2D [UR8], [UR16], desc[UR14] ;  /* 0x00000e08100075b4 */ /* 0x0005f00008009000 */
[----:B------:R2:W-:Y:S01]  /*1fd0*/  UTMALDG.2D [UR4], [UR12], desc[UR14] ;  /* 0x00000e040c0075b4 */ /* 0x0005e20008009000 */
[----:B------:R2:W-:Y:S01]  /*1fe0*/  SYNCS.ARRIVE.TRANS64 RZ, [R0+URZ+0x31808], R19 ;  /* 0x0318081300ff79a7 */ /* 0x0005e200080000ff */
[----:B------:R-:W3:Y:S02]  /*1ff0*/  SYNCS.PHASECHK.TRANS64.TRYWAIT P0, [R0+URZ+0x31830], R3 ;  /* 0x03183003000075a7 */ /* 0x000ee400080011ff */
[----:B--23--:R-:W-:Y:S05]  /*2000*/  @!P0 BRA `(.L_x_27) ;  /* 0x00000034000c8947 */ /* 0x00cfea0003800000 */
.L_x_80:
        /* <DEDUP_REMOVED lines=11> */
[----:B-1----:R-:W-:Y:S01]  /*20c0*/  VIADD R13, R0, 0x31818 ;  /* 0x00031818000d7836 */ /* 0x002fe20000000000 */
[----:B------:R-:W-:Y:S01]  /*20d0*/  R2UR UR13, R35 ;  /* 0x00000000230d72ca */ /* 0x000fe200000e0000 */
[----:B------:R-:W-:Y:S01]  /*20e0*/  UMOV UR5, UR9 ;  /* 0x0000000900057c82 */ /* 0x000fe20008000000 */
[----:B------:R-:W-:Y:S01]  /*20f0*/  R2UR UR7, R10 ;  /* 0x000000000a0772ca */ /* 0x000fe200000e0000 */
[----:B------:R-:W-:Y:S01]  /*2100*/  VIADD R12, R0, 0x29000 ;  /* 0x00029000000c7836 */ /* 0x000fe20000000000 */
[----:B------:R-:W-:-:S05]  /*2110*/  R2UR UR4, R15 ;  /* 0x000000000f0472ca */ /* 0x000fca00000e0000 */
[----:B------:R1:W-:Y:S08]  /*2120*/  UTMALDG.2D [UR8], [UR16], desc[UR14] ;  /* 0x00000e08100075b4 */ /* 0x0003f00008009000 */
[----:B------:R1:W-:Y:S01]  /*2130*/  UTMALDG.2D [UR4], [UR12], desc[UR14] ;  /* 0x00000e040c0075b4 */ /* 0x0003e20008009000 */
[----:B------:R1:W-:Y:S01]  /*2140*/  SYNCS.ARRIVE.TRANS64 RZ, [R0+URZ+0x31810], R19 ;  /* 0x0318101300ff79a7 */ /* 0x0003e200080000ff */
[----:B------:R-:W2:Y:S02]  /*2150*/  SYNCS.PHASECHK.TRANS64.TRYWAIT P0, [R0+URZ+0x31838], R3 ;  /* 0x03183803000075a7 */ /* 0x000ea400080011ff */
[----:B-12---:R-:W-:Y:S05]  /*2160*/  @!P0 BRA `(.L_x_28) ;  /* 0x0000003000d08947 */ /* 0x006fea0003800000 */
.L_x_81:
        /* <DEDUP_REMOVED lines=8> */
[----:B------:R-:W-:Y:S02]  /*21f0*/  R2UR UR8, R14 ;  /* 0x000000000e0872ca */ /* 0x000fe400000e0000 */
[----:B------:R-:W-:-:S02]  /*2200*/  R2UR UR12, R34 ;  /* 0x00000000220c72ca */ /* 0x000fc400000e0000 */
[----:B------:R-:W-:Y:S01]  /*2210*/  R2UR UR13, R35 ;  /* 0x00000000230d72ca */ /* 0x000fe200000e0000 */
[----:B------:R-:W-:Y:S01]  /*2220*/  UMOV UR5, UR9 ;  /* 0x0000000900057c82 */ /* 0x000fe20008000000 */
[----:B------:R-:W-:Y:S02]  /*2230*/  R2UR UR7, R10 ;  /* 0x000000000a0772ca */ /* 0x000fe400000e0000 */
[----:B------:R-:W-:-:S05]  /*2240*/  R2UR UR4, R12 ;  /* 0x000000000c0472ca */ /* 0x000fca00000e0000 */
[----:B------:R2:W-:Y:S08]  /*2250*/  UTMALDG.2D [UR8], [UR16], desc[UR14] ;  /* 0x00000e08100075b4 */ /* 0x0005f00008009000 */
[----:B------:R2:W-:Y:S01]  /*2260*/  UTMALDG.2D [UR4], [UR12], desc[UR14] ;  /* 0x00000e040c0075b4 */ /* 0x0005e20008009000 */
[----:B------:R2:W-:Y:S01]  /*2270*/  SYNCS.ARRIVE.TRANS64 RZ, [R0+URZ+0x31818], R19 ;  /* 0x0318181300ff79a7 */ /* 0x0005e200080000ff */
[----:B------:R-:W3:Y:S02]  /*2280*/  SYNCS.PHASECHK.TRANS64.TRYWAIT P0, [R0+URZ+0x31820], RZ ;  /* 0x031820ff000075a7 */ /* 0x000ee400080011ff */
[----:B--23--:R-:W-:Y:S05]  /*2290*/  @!P0 BRA `(.L_x_29) ;  /* 0x0000003000a08947 */ /* 0x00cfea0003800000 */
.L_x_82:
        /* <DEDUP_REMOVED lines=13> */
[----:B------:R-:W-:Y:S01]  /*2370*/  UMOV UR13, UR17 ;  /* 0x00000011000d7c82 */ /* 0x000fe20008000000 */
[----:B------:R-:W-:Y:S01]  /*2380*/  R2UR UR12, R6 ;  /* 0x00000000060c72ca */ /* 0x000fe200000e0000 */
[----:B------:R-:W-:Y:S01]  /*2390*/  UMOV UR9, UR17 ;  /* 0x0000001100097c82 */ /* 0x000fe20008000000 */
[----:B------:R-:W-:Y:S01]  /*23a0*/  R2UR UR15, R10 ;  /* 0x000000000a0f72ca */ /* 0x000fe200000e0000 */
[----:B------:R-:W-:Y:S01]  /*23b0*/  UMOV UR5, UR17 ;  /* 0x0000001100057c82 */ /* 0x000fe20008000000 */
[----:B------:R-:W-:-:S02]  /*23c0*/  R2UR UR22, R32 ;  /* 0x00000000201672ca */ /* 0x000fc400000e0000 */
[----:B------:R-:W-:Y:S01]  /*23d0*/  R2UR UR23, R33 ;  /* 0x00000000211772ca */ /* 0x000fe200000e0000 */
[----:B------:R3:W-:Y:S01]  /*23e0*/  UTMALDG.2D [UR16], [UR28], desc[UR24] ;  /* 0x000018101c0075b4 */ /* 0x0007e20008009000 */
[----:B------:R-:W-:Y:S01]  /*23f0*/  R2UR UR8, R24 ;  /* 0x00000000180872ca */ /* 0x000fe200000e0000 */
[----:B------:R-:W-:Y:S01]  /*2400*/  UMOV UR10, UR19 ;  /* 0x00000013000a7c82 */ /* 0x000fe20008000000 */
[----:B------:R-:W-:Y:S02]  /*2410*/  R2UR UR20, R28 ;  /* 0x000000001c1472ca */ /* 0x000fe400000e0000 */
[----:B------:R-:W-:Y:S02]  /*2420*/  R2UR UR21, R29 ;  /* 0x000000001d1572ca */ /* 0x000fe400000e0000 */
[----:B------:R-:W-:Y:S01]  /*2430*/  R2UR UR4, R22 ;  /* 0x00000000160472ca */ /* 0x000fe200000e0000 */
[----:B------:R3:W-:Y:S01]  /*2440*/  UTMALDG.2D [UR12], [UR26], desc[UR24] ;  /* 0x0000180c1a0075b4 */ /* 0x0007e20008009000 */
[----:B------:R-:W-:-:S05]  /*2450*/  UMOV UR6, UR15 ;  /* 0x0000000f00067c82 */ /* 0x000fca0008000000 */
[----:B------:R3:W-:Y:S06]  /*2460*/  UTMALDG.2D [UR8], [UR22], desc[UR24] ;  /* 0x00001808160075b4 */ /* 0x0007ec0008009000 */
[----:B------:R3:W-:Y:S01]  /*2470*/  UTMALDG.2D [UR4], [UR20], desc[UR24] ;  /* 0x00001804140075b4 */ /* 0x0007e20008009000 */
[----:B------:R3:W-:Y:S01]  /*2480*/  SYNCS.ARRIVE.TRANS64 RZ, [R0+URZ+0x31800], R23 ;  /* 0x0318001700ff79a7 */ /* 0x0007e200080000ff */
[----:B------:R-:W4:Y:S02]  /*2490*/  SYNCS.PHASECHK.TRANS64.TRYWAIT P0, [R0+URZ+0x31828], RZ ;  /* 0x031828ff000075a7 */ /* 0x000f2400080011ff */
[----:B---34-:R-:W-:Y:S05]  /*24a0*/  @!P0 BRA `(.L_x_30) ;  /* 0x0000003000308947 */ /* 0x018fea0003800000 */
.L_x_83:
        /* <DEDUP_REMOVED lines=17> */
[----:B------:R-:W5:Y:S02]  /*25c0*/  SYNCS.PHASECHK.TRANS64.TRYWAIT P0, [R0+URZ+0x31830], RZ ;  /* 0x031830ff000075a7 */ /* 0x000f6400080011ff */
[----:B----45:R-:W-:Y:S05]  /*25d0*/  @!P0 BRA `(.L_x_31) ;  /* 0x0000002c00f88947 */ /* 0x030fea0003800000 */
.L_x_84:
        /* <DEDUP_REMOVED lines=17> */
[----:B------:R-:W1:Y:S02]  /*26f0*/  SYNCS.PHASECHK.TRANS64.TRYWAIT P0, [R0+URZ+0x31838], RZ ;  /* 0x031838ff000075a7 */ /* 0x000e6400080011ff */
[----:B-1---5:R-:W-:Y:S05]  /*2700*/  @!P0 BRA `(.L_x_32) ;  /* 0x0000002c00c08947 */ /* 0x022fea0003800000 */
.L_x_85:
        /* <DEDUP_REMOVED lines=17> */
[----:B------:R-:W1:Y:S02]  /*2820*/  SYNCS.PHASECHK.TRANS64.TRYWAIT P0, [R0+URZ+0x31820], R3 ;  /* 0x03182003000075a7 */ /* 0x000e6400080011ff */
[----:B-1---5:R-:W-:Y:S05]  /*2830*/  @!P0 BRA `(.L_x_33) ;  /* 0x0000002c00888947 */ /* 0x022fea0003800000 */
.L_x_86:
        /* <DEDUP_REMOVED lines=31> */
[----:B------:R-:W1:Y:S02]  /*2a30*/  SYNCS.PHASECHK.TRANS64.TRYWAIT P0, [R0+URZ+0x31828], R3 ;  /* 0x03182803000075a7 */ /* 0x000e6400080011ff */
[----:B-1---5:R-:W-:Y:S05]  /*2a40*/  @!P0 BRA `(.L_x_34) ;  /* 0x0000002c00208947 */ /* 0x022fea0003800000 */
.L_x_87:
        /* <DEDUP_REMOVED lines=19> */
.L_x_88:
        /* <DEDUP_REMOVED lines=19> */
.L_x_89:
        /* <DEDUP_REMOVED lines=19> */
.L_x_90:
        /* <DEDUP_REMOVED lines=31> */
[----:B------:R-:W1:Y:S02]  /*2fd0*/  SYNCS.PHASECHK.TRANS64.TRYWAIT P0, [R0+URZ+0x31828], RZ ;  /* 0x031828ff000075a7 */ /* 0x000e6400080011ff */
[----:B-1---5:R-:W-:Y:S05]  /*2fe0*/  @!P0 BRA `(.L_x_38) ;  /* 0x0000002800208947 */ /* 0x022fea0003800000 */
.L_x_91:
        /* <DEDUP_REMOVED lines=19> */
.L_x_92:
        /* <DEDUP_REMOVED lines=19> */
.L_x_93:
[----:B------:R-:W-:Y:S01]  /*3250*/  VIADD R2, R2, 0x1 ;  /* 0x0000000102027836 */ /* 0x000fe20000000000 */
        /* <DEDUP_REMOVED lines=13> */
[----:B------:R-:W-:Y:S02]  /*3330*/  R2UR UR7, R10 ;  /* 0x000000000a0772ca */ /* 0x000fe400000e0000 */
[----:B------:R-:W-:-:S03]  /*3340*/  ISETP.NE.AND P0, PT, R2, 0x1, PT ;  /* 0x000000010200780c */ /* 0x000fc60003f05270 */
[----:B------:R5:W-:Y:S08]  /*3350*/  UTMALDG.2D [UR8], [UR16], desc[UR14] ;  /* 0x00000e08100075b4 */ /* 0x000bf00008009000 */
[----:B------:R5:W-:Y:S01]  /*3360*/  UTMALDG.2D [UR4], [UR12], desc[UR14] ;  /* 0x00000e040c0075b4 */ /* 0x000be20008009000 */
[----:B------:R5:W-:Y:S02]  /*3370*/  SYNCS.ARRIVE.TRANS64 RZ, [R0+URZ+0x31818], R19 ;  /* 0x0318181300ff79a7 */ /* 0x000be400080000ff */
[----:B-----5:R-:W-:Y:S05]  /*3380*/  @!P0 EXIT ;  /* 0x000000000000894d */ /* 0x020fea0003800000 */
[----:B------:R-:W-:Y:S02]  /*3390*/  IADD3 R4, PT, PT, R4, 0x92, RZ ;  /* 0x0000009204047810 */ /* 0x000fe40007ffe0ff */
[----:B------:R-:W-:Y:S01]  /*33a0*/  IADD3 R5, PT, PT, R5, 0x92, RZ ;  /* 0x0000009205057810 */ /* 0x000fe20007ffe0ff */
[----:B------:R-:W-:Y:S06]  /*33b0*/  BRA `(.L_x_41) ;  /* 0xffffffe4009c7947 */ /* 0x000fec000383ffff */
.L_x_13:
[----:B------:R-:W-:-:S04]  /*33c0*/  LOP3.LUT R0, R3, 0xfffffffc, RZ, 0xc0, !PT ;  /* 0xfffffffc03007812 */ /* 0x000fc800078ec0ff */
[----:B------:R-:W-:-:S13]  /*33d0*/  ISETP.NE.AND P0, PT, R0, 0x4, PT ;  /* 0x000000040000780c */ /* 0x000fda0003f05270 */
[----:B-1----:R-:W-:Y:S05]  /*33e0*/  @P0 EXIT ;  /* 0x000000000000094d */ /* 0x002fea0003800000 */
[----:B------:R-:W1:Y:S01]  /*33f0*/  S2R R0, SR_CgaCtaId ;  /* 0x0000000000007919 */ /* 0x000e620000008800 */
[----:B------:R-:W-:-:S04]  /*3400*/  MOV R5, 0x400 ;  /* 0x0000040000057802 */ /* 0x000fc80000000f00 */
[----:B-1----:R-:W-:-:S05]  /*3410*/  LEA R0, R0, R5, 0x18 ;  /* 0x0000000500007211 */ /* 0x002fca00078ec0ff */
[----:B------:R-:W1:Y:S02]  /*3420*/  LDS R2, [R0+0x31880] ;  /* 0x0318800000027984 */ /* 0x000e640000000800 */
[----:B-1----:R-:W-:-:S13]  /*3430*/  ISETP.NE.AND P0, PT, R2, RZ, PT ;  /* 0x000000ff0200720c */ /* 0x002fda0003f05270 */
[----:B------:R-:W-:Y:S05]  /*3440*/  @!P0 BRA `(.L_x_42) ;  /* 0x0000000000048947 */ /* 0x000fea0003800000 */
[----:B------:R-:W-:Y:S05]  /*3450*/  BPT.TRAP 0x1 ;  /* 0x000000040000795c */ /* 0x000fea0000300000 */
.L_x_42:
[----:B------:R-:W1:Y:S01]  /*3460*/  S2UR UR4, SR_CTAID.X ;  /* 0x00000000000479c3 */ /* 0x000e620000002500 */
[----:B------:R-:W-:Y:S02]  /*3470*/  IADD3 R3, PT, PT, R3, -0x4, RZ ;  /* 0xfffffffc03037810 */ /* 0x000fe40007ffe0ff */
[----:B-1----:R-:W-:-:S13]  /*3480*/  ISETP.LE.U32.AND P0, PT, R22, UR4, PT ;  /* 0x0000000416007c0c */ /* 0x002fda000bf03070 */
[----:B------:R-:W-:Y:S05]  /*3490*/  @P0 BRA `(.L_x_43) ;  /* 0x0000001800bc0947 */ /* 0x000fea0003800000 */
[----:B------:R-:W-:Y:S01]  /*34a0*/  IMAD.U32 R29, RZ, RZ, UR4 ;  /* 0x00000004ff1d7e24 */ /* 0x000fe2000f8e00ff */
[----:B------:R-:W-:Y:S01]  /*34b0*/  MOV R20, 0xffffffff ;  /* 0xffffffff00147802 */ /* 0x000fe20000000f00 */
[----:B------:R-:W-:Y:S02]  /*34c0*/  IMAD.SHL.U32 R2, R21, 0x4, RZ ;  /* 0x0000000415027824 */ /* 0x000fe400078e00ff */
[----:B------:R-:W-:Y:S01]  /*34d0*/  IMAD.SHL.U32 R30, R3, 0x800, RZ ;  /* 0x00000800031e7824 */ /* 0x000fe200078e00ff */
[----:B------:R-:W-:Y:S01]  /*34e0*/  LOP3.LUT R5, RZ, R29, RZ, 0x33, !PT ;  /* 0x0000001dff057212 */ /* 0x000fe200078e33ff */
[C---:B------:R-:W-:Y:S01]  /*34f0*/  VIADD R26, R2.reuse, 0x1 ;  /* 0x00000001021a7836 */ /* 0x040fe20000000000 */
[----:B------:R-:W-:Y:S01]  /*3500*/  SHF.R.U32.HI R28, RZ, 0x3, R2 ;  /* 0x00000003ff1c7819 */ /* 0x000fe20000011602 */
[C---:B------:R-:W-:Y:S01]  /*3510*/  VIADD R4, R2.reuse, 0x2 ;  /* 0x0000000202047836 */ /* 0x040fe20000000000 */
[----:B------:R-:W-:Y:S01]  /*3520*/  IADD3 R24, PT, PT, R2, 0x3, RZ ;  /* 0x0000000302187810 */ /* 0x000fe20007ffe0ff */
[----:B------:R-:W-:Y:S01]  /*3530*/  IMAD.IADD R22, R22, 0x1, R5 ;  /* 0x0000000116167824 */ /* 0x000fe200078e0205 */
[----:B------:R-:W-:Y:S01]  /*3540*/  LOP3.LUT R5, R28, 0x3, RZ, 0xc0, !PT ;  /* 0x000000031c057812 */ /* 0x000fe200078ec0ff */
[----:B------:R-:W-:Y:S01]  /*3550*/  IMAD.MOV.U32 R21, RZ, RZ, RZ ;  /* 0x000000ffff157224 */ /* 0x000fe200078e00ff */
[----:B------:R-:W-:-:S02]  /*3560*/  PRMT R23, R29, 0x7610, R23 ;  /* 0x000076101d177816 */ /* 0x000fc40000000017 */
[----:B------:R-:W-:Y:S02]  /*3570*/  SHF.R.U32.HI R22, RZ, 0x1, R22 ;  /* 0x00000001ff167819 */ /* 0x000fe40000011616 */
[C---:B------:R-:W-:Y:S02]  /*3580*/  LOP3.LUT R26, R5.reuse, 0x5, R26, 0x78, !PT ;  /* 0x00000005051a7812 */ /* 0x040fe400078e781a */
[C---:B------:R-:W-:Y:S01]  /*3590*/  LOP3.LUT R25, R5.reuse, 0x6, R4, 0x78, !PT ;  /* 0x0000000605197812 */ /* 0x040fe200078e7804 */
[----:B------:R-:W-:Y:S01]  /*35a0*/  IMAD.HI.U32 R22, R22, -0x1f8fc7e3, RZ ;  /* 0xe070381d16167827 */ /* 0x000fe200078e00ff */
[C---:B------:R-:W-:Y:S02]  /*35b0*/  LOP3.LUT R27, R5.reuse, 0x4, R2, 0xf8, !PT ;  /* 0x00000004051b7812 */ /* 0x040fe400078ef802 */
[----:B------:R-:W-:Y:S02]  /*35c0*/  LOP3.LUT R24, R5, 0x7, R24, 0x78, !PT ;  /* 0x0000000705187812 */ /* 0x000fe400078e7818 */
[----:B------:R-:W-:-:S05]  /*35d0*/  SHF.R.U32.HI R22, RZ, 0x6, R22 ;  /* 0x00000006ff167819 */ /* 0x000fca0000011616 */
[----:B------:R-:W-:-:S07]  /*35e0*/  IMAD.MOV R22, RZ, RZ, -R22 ;  /* 0x000000ffff167224 */ /* 0x000fce00078e0a16 */
.L_x_66:
[----:B------:R-:W-:Y:S01]  /*35f0*/  VIADD R20, R20, 0x1 ;  /* 0x0000000114147836 */ /* 0x000fe20000000000 */
[----:B------:R-:W-:Y:S05]  /*3600*/  YIELD ;  /* 0x0000000000007946 */ /* 0x000fea0003800000 */
[----:B--2---:R-:W-:Y:S01]  /*3610*/  IMAD.SHL.U32 R7, R20, 0x8, RZ ;  /* 0x0000000814077824 */ /* 0x004fe200078e00ff */
[----:B------:R-:W-:Y:S01]  /*3620*/  SHF.R.U32.HI R5, RZ, 0x1, R20 ;  /* 0x00000001ff057819 */ /* 0x000fe20000011614 */
[----:B------:R-:W-:Y:S01]  /*3630*/  VIADD R22, R22, 0x1 ;  /* 0x0000000116167836 */ /* 0x000fe20000000000 */
[----:B------:R-:W-:Y:S02]  /*3640*/  SHF.R.U32.HI R40, RZ, 0x5, R29 ;  /* 0x00000005ff287819 */ /* 0x000fe4000001161d */
[----:B------:R-:W-:-:S02]  /*3650*/  LOP3.LUT R7, R7, 0x8, RZ, 0xc0, !PT ;  /* 0x0000000807077812 */ /* 0x000fc400078ec0ff */
[----:B------:R-:W-:Y:S02]  /*3660*/  LOP3.LUT R5, R5, 0x1, RZ, 0xc0, !PT ;  /* 0x0000000105057812 */ /* 0x000fe400078ec0ff */
[----:B------:R-:W-:Y:S01]  /*3670*/  ISETP.NE.AND P1, PT, R3, RZ, PT ;  /* 0x000000ff0300720c */ /* 0x000fe20003f25270 */
[----:B------:R-:W-:Y:S01]  /*3680*/  IMAD.IADD R2, R0, 0x1, R7 ;  /* 0x0000000100027824 */ /* 0x000fe200078e0207 */
[----:B------:R-:W-:Y:S01]  /*3690*/  ISETP.NE.AND P0, PT, R22, 0x1, PT ;  /* 0x000000011600780c */ /* 0x000fe20003f05270 */
[----:B------:R-:W-:Y:S01]  /*36a0*/  IMAD.U32 R5, R5, -0x80000000, RZ ;  /* 0x8000000005057824 */ /* 0x000fe200078e00ff */
[----:B------:R-:W-:-:S03]  /*36b0*/  LOP3.LUT R40, R40, 0x7fffff0, RZ, 0xc0, !PT ;  /* 0x07fffff028287812 */ /* 0x000fc600078ec0ff */
[----:B------:R-:W1:Y:S02]  /*36c0*/  SYNCS.PHASECHK.TRANS64.TRYWAIT P2, [R2+URZ+0x31860], R5 ;  /* 0x03186005020075a7 */ /* 0x000e6400080411ff */
[----:B-1----:R-:W-:Y:S06]  /*36d0*/  @!P2 BRA `(.L_x_44) ;  /* 0x0000002000a0a947 */ /* 0x002fec0003800000 */
.L_x_95:
[----:B------:R-:W-:Y:S01]  /*36e0*/  NOP ;  /* 0x0000000000007918 */ /* 0x000fe20000000000 */
[----:B------:R-:W-:Y:S02]  /*36f0*/  LOP3.LUT R38, R23, 0x1ff, RZ, 0xc0, !PT ;  /* 0x000001ff17267812 */ /* 0x000fe400078ec0ff */
[----:B------:R-:W-:Y:S02]  /*3700*/  LOP3.LUT R4, R20, 0x1, RZ, 0xc0, !PT ;  /* 0x0000000114047812 */ /* 0x000fe400078ec0ff */
[----:B------:R-:W-:Y:S01]  /*3710*/  VIADDMNMX.U32 R35, R31, -R40, 0x10, PT ;  /* 0x000000101f237446 */ /* 0x000fe20003800828 */
[----:B------:R-:W-:Y:S05]  /*3720*/  @P1 BRA `(.L_x_45) ;  /* 0x0000000000041947 */ /* 0x000fea0003800000 */
[----:B------:R-:W-:-:S04]  /*3730*/  DEPBAR.LE SB0, 0x1 ;  /* 0x000080400000791a */ /* 0x000fc80000000000 */
.L_x_45:
[----:B------:R-:W-:Y:S02]  /*3740*/  MOV R6, 0x3760 ;  /* 0x0000376000067802 */ /* 0x000fe40000000f00 */
[----:B-1----:R-:W-:Y:S05]  /*3750*/  CALL.REL.NOINC `($__internal_3_$__cuda_sm20_div_u16) ;  /* 0x0000002000bc7944 */ /* 0x002fea0003c00000 */
[----:B------:R-:W-:Y:S05]  /*3760*/  WARPSYNC.ALL ;  /* 0x0000000000007948 */ /* 0x000fea0003800000 */
[----:B------:R-:W-:Y:S01]  /*3770*/  NOP ;  /* 0x0000000000007918 */ /* 0x000fe20000000000 */
[----:B------:R-:W-:Y:S02]  /*3780*/  ISETP.NE.AND P1, PT, R3, RZ, PT ;  /* 0x000000ff0300720c */ /* 0x000fe40003f25270 */
[----:B------:R-:W-:Y:S01]  /*3790*/  R2UR UR7, R4 ;  /* 0x00000000040772ca */ /* 0x000fe200000e0000 */
[----:B------:R-:W-:Y:S01]  /*37a0*/  BAR.SYNC.DEFER_BLOCKING 0x8, 0x80 ;  /* 0x0202000000007b1d */ /* 0x000fe20000010000 */
[----:B------:R-:W-:Y:S01]  /*37b0*/  IMAD R37, R21, 0x2000, R30 ;  /* 0x0000200015257824 */ /* 0x000fe200078e021e */
[----:B------:R-:W-:-:S03]  /*37c0*/  PRMT R39, R36, 0x9910, RZ ;  /* 0x0000991024277816 */ /* 0x000fc600000000ff */
[----:B------:R-:W-:-:S04]  /*37d0*/  IMAD R37, R28, 0x80, R37 ;  /* 0x000000801c257824 */ /* 0x000fc800078e0225 */
[--C-:B------:R-:W-:Y:S02]  /*37e0*/  IMAD R33, R27, 0x10, R37.reuse ;  /* 0x000000101b217824 */ /* 0x100fe400078e0225 */
[----:B------:R-:W-:Y:S01]  /*37f0*/  IMAD R41, R26, 0x10, R37 ;  /* 0x000000101a297824 */ /* 0x000fe200078e0225 */
[----:B------:R-:W-:-:S03]  /*3800*/  UIMAD UR7, UR7, 0xe0, URZ ;  /* 0x000000e0070778a4 */ /* 0x000fc6000f8e02ff */
[----:B------:R-:W-:-:S06]  /*3810*/  IMAD.IADD R41, R0, 0x1, R41 ;  /* 0x0000000100297824 */ /* 0x000fcc00078e0229 */
[----:B------:R-:W1:Y:S01]  /*3820*/  LDTM.x8 R12, tmem[UR7] ;  /* 0x00000007000c79ee */ /* 0x000e6200081c0000 */
[----:B------:R-:W-:Y:S01]  /*3830*/  NOP ;  /* 0x0000000000007918 */ /* 0x000fe20000000000 */
[----:B-1----:R-:W1:Y:S01]  /*3840*/  LDTM.x8 R4, tmem[UR7+0x8] ;  /* 0x00000807000479ee */ /* 0x002e6200081c0000 */
[----:B------:R-:W-:Y:S02]  /*3850*/  F2FP.BF16.F32.PACK_AB R12, R13, R12 ;  /* 0x0000000c0d0c723e */ /* 0x000fe400000010ff */
[----:B------:R-:W-:Y:S02]  /*3860*/  F2FP.BF16.F32.PACK_AB R13, R15, R14 ;  /* 0x0000000e0f0d723e */ /* 0x000fe400000010ff */
[----:B------:R-:W-:Y:S01]  /*3870*/  F2FP.BF16.F32.PACK_AB R14, R17, R16 ;  /* 0x00000010110e723e */ /* 0x000fe200000010ff */
[----:B------:R-:W-:Y:S01]  /*3880*/  IMAD.IADD R16, R0, 0x1, R33 ;  /* 0x0000000100107824 */ /* 0x000fe200078e0221 */
[----:B------:R-:W-:Y:S02]  /*3890*/  F2FP.BF16.F32.PACK_AB R15, R19, R18 ;  /* 0x00000012130f723e */ /* 0x000fe400000010ff */
[----:B-1----:R-:W-:-:S02]  /*38a0*/  F2FP.BF16.F32.PACK_AB R32, R5, R4 ;  /* 0x000000040520723e */ /* 0x002fc400000010ff */
[----:B------:R-:W-:Y:S01]  /*38b0*/  PRMT R4, R35, 0x9910, RZ ;  /* 0x0000991023047816 */ /* 0x000fe200000000ff */
[----:B------:R1:W-:Y:S01]  /*38c0*/  STS.128 [R16], R12 ;  /* 0x0000000c10007388 */ /* 0x0003e20000000c00 */
[----:B------:R-:W-:Y:S01]  /*38d0*/  NOP ;  /* 0x0000000000007918 */ /* 0x000fe20000000000 */
[----:B------:R-:W-:Y:S02]  /*38e0*/  F2FP.BF16.F32.PACK_AB R33, R7, R6 ;  /* 0x000000060721723e */ /* 0x000fe400000010ff */
[----:B------:R-:W-:Y:S01]  /*38f0*/  F2FP.BF16.F32.PACK_AB R34, R9, R8 ;  /* 0x000000080922723e */ /* 0x000fe200000010ff */
[----:B------:R-:W-:Y:S01]  /*3900*/  IMAD R39, R39, R4, RZ ;  /* 0x0000000427277224 */ /* 0x000fe200078e02ff */
[----:B------:R-:W-:-:S03]  /*3910*/  F2FP.BF16.F32.PACK_AB R35, R11, R10 ;  /* 0x0000000a0b23723e */ /* 0x000fc600000010ff */
[----:B------:R-:W-:Y:S02]  /*3920*/  IMAD.MOV R39, RZ, RZ, -R39 ;  /* 0x000000ffff277224 */ /* 0x000fe400078e0a27 */
[----:B------:R2:W-:Y:S03]  /*3930*/  STS.128 [R41], R32 ;  /* 0x0000002029007388 */ /* 0x0005e60000000c00 */
[----:B------:R-:W-:-:S05]  /*3940*/  PRMT R39, R39, 0x7710, RZ ;  /* 0x0000771027277816 */ /* 0x000fca00000000ff */
[----:B------:R-:W-:-:S05]  /*3950*/  IMAD.IADD R39, R38, 0x1, R39 ;  /* 0x0000000126277824 */ /* 0x000fca00078e0227 */
[----:B------:R-:W-:-:S05]  /*3960*/  LOP3.LUT R39, R39, 0xffff, RZ, 0xc0, !PT ;  /* 0x0000ffff27277812 */ /* 0x000fca00078ec0ff */
[----:B------:R-:W-:Y:S01]  /*3970*/  IMAD.IADD R40, R40, 0x1, R39 ;  /* 0x0000000128287824 */ /* 0x000fe200078e0227 */
[----:B-1----:R-:W1:Y:S01]  /*3980*/  LDTM.x8 R12, tmem[UR7+0x10] ;  /* 0x00001007000c79ee */ /* 0x002e6200081c0000 */
[----:B------:R-:W-:Y:S01]  /*3990*/  NOP ;  /* 0x0000000000007918 */ /* 0x000fe20000000000 */
[----:B-1----:R-:W1:Y:S01]  /*39a0*/  LDTM.x8 R4, tmem[UR7+0x18] ;  /* 0x00001807000479ee */ /* 0x002e6200081c0000 */
[----:B--2---:R-:W-:Y:S01]  /*39b0*/  LOP3.LUT R32, R36, 0xffff, RZ, 0xc0, !PT ;  /* 0x0000ffff24207812 */ /* 0x004fe200078ec0ff */
[----:B------:R-:W-:-:S04]  /*39c0*/  IMAD.SHL.U32 R33, R40, 0x80, RZ ;  /* 0x0000008028217824 */ /* 0x000fc800078e00ff */
[----:B------:R-:W-:Y:S01]  /*39d0*/  IMAD R32, R32, 0xe0, RZ ;  /* 0x000000e020207824 */ /* 0x000fe200078e02ff */
[----:B------:R-:W-:Y:S02]  /*39e0*/  F2FP.BF16.F32.PACK_AB R12, R13, R12 ;  /* 0x0000000c0d0c723e */ /* 0x000fe400000010ff */
[----:B------:R-:W-:Y:S02]  /*39f0*/  F2FP.BF16.F32.PACK_AB R13, R15, R14 ;  /* 0x0000000e0f0d723e */ /* 0x000fe400000010ff */
[----:B------:R-:W-:Y:S01]  /*3a00*/  F2FP.BF16.F32.PACK_AB R14, R17, R16 ;  /* 0x00000010110e723e */ /* 0x000fe200000010ff */
[--C-:B------:R-:W-:Y:S01]  /*3a10*/  IMAD R17, R25, 0x10, R37.reuse ;  /* 0x0000001019117824 */ /* 0x100fe200078e0225 */
[----:B------:R-:W-:Y:S01]  /*3a20*/  F2FP.BF16.F32.PACK_AB R15, R19, R18 ;  /* 0x00000012130f723e */ /* 0x000fe200000010ff */
[----:B------:R-:W-:Y:S01]  /*3a30*/  IMAD R37, R24, 0x10, R37 ;  /* 0x0000001018257824 */ /* 0x000fe200078e0225 */
[----:B-1----:R-:W-:Y:S01]  /*3a40*/  F2FP.BF16.F32.PACK_AB R4, R5, R4 ;  /* 0x000000040504723e */ /* 0x002fe200000010ff */
[C---:B------:R-:W-:Y:S01]  /*3a50*/  IMAD.IADD R17, R0.reuse, 0x1, R17 ;  /* 0x0000000100117824 */ /* 0x040fe200078e0211 */
[----:B------:R-:W-:Y:S01]  /*3a60*/  F2FP.BF16.F32.PACK_AB R5, R7, R6 ;  /* 0x000000060705723e */ /* 0x000fe200000010ff */
[----:B------:R-:W-:Y:S01]  /*3a70*/  IMAD.IADD R37, R0, 0x1, R37 ;  /* 0x0000000100257824 */ /* 0x000fe200078e0225 */
[----:B------:R-:W-:-:S02]  /*3a80*/  F2FP.BF16.F32.PACK_AB R6, R9, R8 ;  /* 0x000000080906723e */ /* 0x000fc400000010ff */
[----:B------:R-:W-:Y:S01]  /*3a90*/  F2FP.BF16.F32.PACK_AB R7, R11, R10 ;  /* 0x0000000a0b07723e */ /* 0x000fe200000010ff */
[----:B------:R1:W-:Y:S01]  /*3aa0*/  STS.128 [R17], R12 ;  /* 0x0000000c11007388 */ /* 0x0003e20000000c00 */
[----:B------:R-:W-:-:S03]  /*3ab0*/  NOP ;  /* 0x0000000000007918 */ /* 0x000fc60000000000 */
[----:B------:R1:W-:Y:S01]  /*3ac0*/  STS.128 [R37], R4 ;  /* 0x0000000425007388 */ /* 0x0003e20000000c00 */
[----:B------:R2:W-:Y:S06]  /*3ad0*/  MEMBAR.ALL.CTA ;  /* 0x0000000000007992 */ /* 0x0005ec0000008000 */
[----:B--2---:R-:W2:Y:S02]  /*3ae0*/  FENCE.VIEW.ASYNC.S ;  /* 0x00000000000073c6 */ /* 0x004ea40000000000 */
[----:B--2---:R-:W-:Y:S06]  /*3af0*/  BAR.SYNC.DEFER_BLOCKING 0x8, 0x80 ;  /* 0x0202000000007b1d */ /* 0x004fec0000010000 */
[----:B------:R-:W-:Y:S05]  /*3b00*/  @P1 BRA `(.L_x_46) ;  /* 0x0000000000381947 */ /* 0x000fea0003800000 */
[----:B------:R-:W-:Y:S01]  /*3b10*/  ELECT P2, URZ, PT ;  /* 0x0000000000ff782f */ /* 0x000fe20003840000 */
[----:B------:R-:W-:-:S12]  /*3b20*/  BSSY.RECONVERGENT B0, `(.L_x_46) ;  /* 0x000000c000007945 */ /* 0x000fd80003800200 */
[----:B------:R-:W-:Y:S05]  /*3b30*/  @!P2 BRA `(.L_x_47) ;  /* 0x000000000028a947 */ /* 0x000fea0003800000 */
[----:B------:R-:W2:Y:S01]  /*3b40*/  LDCU.64 UR8, c[0x0][0x348] ;  /* 0x00006900ff0877ac */ /* 0x000ea20008000a00 */
[----:B------:R-:W-:Y:S02]  /*3b50*/  R2UR UR10, R21 ;  /* 0x00000000150a72ca */ /* 0x000fe400000e0000 */
[----:B------:R-:W-:Y:S02]  /*3b60*/  R2UR UR4, R0 ;  /* 0x00000000000472ca */ /* 0x000fe400000e0000 */
[----:B------:R-:W-:Y:S02]  /*3b70*/  R2UR UR5, R32 ;  /* 0x00000000200572ca */ /* 0x000fe400000e0000 */
[----:B------:R-:W-:-:S09]  /*3b80*/  R2UR UR6, R33 ;  /* 0x00000000210672ca */ /* 0x000fd200000e0000 */
[----:B------:R-:W-:Y:S02]  /*3b90*/  ULEA UR4, UR10, UR4, 0xd ;  /* 0x000000040a047291 */ /* 0x000fe4000f8e68ff */
[----:B--2---:R-:W-:-:S04]  /*3ba0*/  UIADD3 UR8, UP0, UPT, UR8, 0x240, URZ ;  /* 0x0000024008087890 */ /* 0x004fc8000ff1e0ff */
[----:B------:R-:W-:-:S09]  /*3bb0*/  UIADD3.X UR9, UPT, UPT, URZ, UR9, URZ, UP0, !UPT ;  /* 0x00000009ff097290 */ /* 0x000fd200087fe4ff */
[----:B------:R2:W-:Y:S02]  /*3bc0*/  UTMASTG.2D [UR4], [UR8] ;  /* 0x00000004080073b5 */ /* 0x0005e40008008000 */
[----:B--2---:R0:W-:Y:S02]  /*3bd0*/  UTMACMDFLUSH ;  /* 0x00000000000079b7 */ /* 0x0041e40000000000 */
.L_x_47:
[----:B------:R-:W-:Y:S05]  /*3be0*/  BSYNC.RECONVERGENT B0 ;  /* 0x0000000000007941 */ /* 0x000fea0003800200 */
.L_x_46:
[----:B------:R-:W-:Y:S05]  /*3bf0*/  @P1 BRA `(.L_x_48) ;  /* 0x0000000000041947 */ /* 0x000fea0003800000 */
[----:B------:R-:W-:-:S04]  /*3c00*/  DEPBAR.LE SB0, 0x1 ;  /* 0x000080400000791a */ /* 0x000fc80000000000 */
.L_x_48:
[----:B------:R-:W-:Y:S01]  /*3c10*/  BAR.SYNC.DEFER_BLOCKING 0x8, 0x80 ;  /* 0x0202000000007b1d */ /* 0x000fe20000010000 */
[----:B------:R-:W-:-:S04]  /*3c20*/  LOP3.LUT R53, R21, 0x1, RZ, 0xc0, !PT ;  /* 0x0000000115357812 */ /* 0x000fc800078ec0ff */
[----:B------:R-:W-:Y:S01]  /*3c30*/  LOP3.LUT R21, R53, 0x1, RZ, 0x3c, !PT ;  /* 0x0000000135157812 */ /* 0x000fe200078e3cff */
[----:B-1----:R-:W1:Y:S04]  /*3c40*/  LDTM.x8 R12, tmem[UR7+0x20] ;  /* 0x00002007000c79ee */ /* 0x002e6800081c0000 */
[C---:B------:R-:W-:Y:S02]  /*3c50*/  IMAD R35, R21.reuse, 0x2000, R30 ;  /* 0x0000200015237824 */ /* 0x040fe400078e021e */
[----:B------:R-:W-:Y:S02]  /*3c60*/  IMAD R50, R21, 0x2000, R0 ;  /* 0x0000200015327824 */ /* 0x000fe400078e0200 */
[----:B------:R-:W-:-:S04]  /*3c70*/  IMAD R34, R28, 0x80, R35 ;  /* 0x000000801c227824 */ /* 0x000fc800078e0223 */
[--C-:B------:R-:W-:Y:S02]  /*3c80*/  IMAD R37, R27, 0x10, R34.reuse ;  /* 0x000000101b257824 */ /* 0x100fe400078e0222 */
[--C-:B------:R-:W-:Y:S02]  /*3c90*/  IMAD R35, R26, 0x10, R34.reuse ;  /* 0x000000101a237824 */ /* 0x100fe400078e0222 */
[C---:B------:R-:W-:Y:S01]  /*3ca0*/  IMAD.IADD R37, R0.reuse, 0x1, R37 ;  /* 0x0000000100257824 */ /* 0x040fe200078e0225 */
[----:B------:R-:W-:Y:S01]  /*3cb0*/  NOP ;  /* 0x0000000000007918 */ /* 0x000fe20000000000 */
[----:B-1----:R-:W1:Y:S01]  /*3cc0*/  LDTM.x8 R4, tmem[UR7+0x28] ;  /* 0x00002807000479ee */ /* 0x002e6200081c0000 */
[----:B------:R-:W-:Y:S02]  /*3cd0*/  IMAD.IADD R35, R0, 0x1, R35 ;  /* 0x0000000100237824 */ /* 0x000fe400078e0223 */
[--C-:B------:R-:W-:Y:S02]  /*3ce0*/  IMAD R39, R25, 0x10, R34.reuse ;  /* 0x0000001019277824 */ /* 0x100fe400078e0222 */
[----:B------:R-:W-:Y:S01]  /*3cf0*/  IMAD R51, R24, 0x10, R34 ;  /* 0x0000001018337824 */ /* 0x000fe200078e0222 */
[----:B------:R-:W-:Y:S01]  /*3d00*/  F2FP.BF16.F32.PACK_AB R44, R13, R12 ;  /* 0x0000000c0d2c723e */ /* 0x000fe200000010ff */
[C---:B------:R-:W-:Y:S01]  /*3d10*/  IMAD.IADD R39, R0.reuse, 0x1, R39 ;  /* 0x0000000100277824 */ /* 0x040fe200078e0227 */
[----:B------:R-:W-:Y:S01]  /*3d20*/  F2FP.BF16.F32.PACK_AB R45, R15, R14 ;  /* 0x0000000e0f2d723e */ /* 0x000fe200000010ff */
[----:B------:R-:W-:Y:S01]  /*3d30*/  IMAD.IADD R51, R0, 0x1, R51 ;  /* 0x0000000100337824 */ /* 0x000fe200078e0233 */
[----:B------:R-:W-:-:S02]  /*3d40*/  F2FP.BF16.F32.PACK_AB R46, R17, R16 ;  /* 0x00000010112e723e */ /* 0x000fc400000010ff */
[----:B------:R-:W-:-:S05]  /*3d50*/  F2FP.BF16.F32.PACK_AB R47, R19, R18 ;  /* 0x00000012132f723e */ /* 0x000fca00000010ff */
[----:B------:R2:W-:Y:S01]  /*3d60*/  STS.128 [R37], R44 ;  /* 0x0000002c25007388 */ /* 0x0005e20000000c00 */
[----:B------:R-:W-:Y:S01]  /*3d70*/  NOP ;  /* 0x0000000000007918 */ /* 0x000fe20000000000 */
[----:B-1----:R-:W1:Y:S01]  /*3d80*/  LDTM.x8 R12, tmem[UR7+0x30] ;  /* 0x00003007000c79ee */ /* 0x002e6200081c0000 */
[----:B------:R-:W-:Y:S02]  /*3d90*/  F2FP.BF16.F32.PACK_AB R40, R5, R4 ;  /* 0x000000040528723e */ /* 0x000fe400000010ff */
[----:B------:R-:W-:Y:S02]  /*3da0*/  F2FP.BF16.F32.PACK_AB R41, R7, R6 ;  /* 0x000000060729723e */ /* 0x000fe400000010ff */
[----:B------:R-:W-:Y:S02]  /*3db0*/  F2FP.BF16.F32.PACK_AB R42, R9, R8 ;  /* 0x00000008092a723e */ /* 0x000fe400000010ff */
        /* <DEDUP_REMOVED lines=10> */
[----:B-1----:R-:W-:Y:S02]  /*3e60*/  F2FP.BF16.F32.PACK_AB R4, R5, R4 ;  /* 0x000000040504723e */ /* 0x002fe400000010ff */
[----:B------:R-:W-:Y:S02]  /*3e70*/  F2FP.BF16.F32.PACK_AB R5, R7, R6 ;  /* 0x000000060705723e */ /* 0x000fe400000010ff */
[----:B------:R-:W-:Y:S02]  /*3e80*/  F2FP.BF16.F32.PACK_AB R6, R9, R8 ;  /* 0x000000080906723e */ /* 0x000fe400000010ff */
[----:B------:R-:W-:-:S05]  /*3e90*/  F2FP.BF16.F32.PACK_AB R7, R11, R10 ;  /* 0x0000000a0b07723e */ /* 0x000fca00000010ff */
[----:B------:R2:W-:Y:S01]  /*3ea0*/  STS.128 [R51], R4 ;  /* 0x0000000433007388 */ /* 0x0005e20000000c00 */
[----:B------:R1:W-:Y:S06]  /*3eb0*/  MEMBAR.ALL.CTA ;  /* 0x0000000000007992 */ /* 0x0003ec0000008000 */
[----:B-1----:R-:W1:Y:S02]  /*3ec0*/  FENCE.VIEW.ASYNC.S ;  /* 0x00000000000073c6 */ /* 0x002e640000000000 */
[----:B-1----:R-:W-:Y:S06]  /*3ed0*/  BAR.SYNC.DEFER_BLOCKING 0x8, 0x80 ;  /* 0x0202000000007b1d */ /* 0x002fec0000010000 */
[----:B------:R-:W-:Y:S05]  /*3ee0*/  @P1 BRA `(.L_x_49) ;  /* 0x0000000000381947 */ /* 0x000fea0003800000 */
[----:B------:R-:W-:Y:S01]  /*3ef0*/  ELECT P2, URZ, PT ;  /* 0x0000000000ff782f */ /* 0x000fe20003840000 */
[----:B------:R-:W-:-:S12]  /*3f00*/  BSSY.RECONVERGENT B0, `(.L_x_50) ;  /* 0x000000b000007945 */ /* 0x000fd80003800200 */
[----:B------:R-:W-:Y:S05]  /*3f10*/  @!P2 BRA `(.L_x_51) ;  /* 0x000000000024a947 */ /* 0x000fea0003800000 */
[----:B------:R-:W1:Y:S01]  /*3f20*/  LDCU.64 UR8, c[0x0][0x348] ;  /* 0x00006900ff0877ac */ /* 0x000e620008000a00 */
[----:B------:R-:W-:Y:S02]  /*3f30*/  R2UR UR5, R32 ;  /* 0x00000000200572ca */ /* 0x000fe400000e0000 */
[----:B------:R-:W-:Y:S02]  /*3f40*/  R2UR UR4, R50 ;  /* 0x00000000320472ca */ /* 0x000fe400000e0000 */
[----:B------:R-:W-:-:S09]  /*3f50*/  R2UR UR6, R33 ;  /* 0x00000000210672ca */ /* 0x000fd200000e0000 */
[----:B------:R-:W-:Y:S02]  /*3f60*/  UIADD3 UR5, UPT, UPT, UR5, 0x20, URZ ;  /* 0x0000002005057890 */ /* 0x000fe4000fffe0ff */
[----:B-1----:R-:W-:-:S04]  /*3f70*/  UIADD3 UR8, UP0, UPT, UR8, 0x240, URZ ;  /* 0x0000024008087890 */ /* 0x002fc8000ff1e0ff */
[----:B------:R-:W-:-:S09]  /*3f80*/  UIADD3.X UR9, UPT, UPT, URZ, UR9, URZ, UP0, !UPT ;  /* 0x00000009ff097290 */ /* 0x000fd200087fe4ff */
[----:B------:R1:W-:Y:S02]  /*3f90*/  UTMASTG.2D [UR4], [UR8] ;  /* 0x00000004080073b5 */ /* 0x0003e40008008000 */
[----:B-1----:R0:W-:Y:S02]  /*3fa0*/  UTMACMDFLUSH ;  /* 0x00000000000079b7 */ /* 0x0021e40000000000 */
.L_x_51:
[----:B------:R-:W-:Y:S05]  /*3fb0*/  BSYNC.RECONVERGENT B0 ;  /* 0x0000000000007941 */ /* 0x000fea0003800200 */
.L_x_50:
[----:B------:R-:W-:-:S04]  /*3fc0*/  DEPBAR.LE SB0, 0x1 ;  /* 0x000080400000791a */ /* 0x000fc80000000000 */
.L_x_49:
[----:B------:R-:W-:Y:S01]  /*3fd0*/  BAR.SYNC.DEFER_BLOCKING 0x8, 0x80 ;  /* 0x0202000000007b1d */ /* 0x000fe20000010000 */
[C---:B--2---:R-:W-:Y:S02]  /*3fe0*/  IMAD R41, R53.reuse, 0x2000, R30 ;  /* 0x0000200035297824 */ /* 0x044fe400078e021e */
[----:B------:R-:W-:Y:S02]  /*3ff0*/  IMAD R48, R53, 0x2000, R0 ;  /* 0x0000200035307824 */ /* 0x000fe400078e0200 */
[----:B------:R-:W-:Y:S01]  /*4000*/  IMAD R38, R28, 0x80, R41 ;  /* 0x000000801c267824 */ /* 0x000fe200078e0229 */
[----:B------:R-:W1:Y:S03]  /*4010*/  LDTM.x8 R12, tmem[UR7+0x40] ;  /* 0x00004007000c79ee */ /* 0x000e6600081c0000 */
[----:B------:R-:W-:-:S04]  /*4020*/  IMAD R49, R24, 0x10, R38 ;  /* 0x0000001018317824 */ /* 0x000fc800078e0226 */
[C---:B------:R-:W-:Y:S01]  /*4030*/  IMAD.IADD R49, R0.reuse, 0x1, R49 ;  /* 0x0000000100317824 */ /* 0x040fe200078e0231 */
[----:B------:R-:W-:Y:S01]  /*4040*/  NOP ;  /* 0x0000000000007918 */ /* 0x000fe20000000000 */
[----:B-1----:R-:W1:Y:S01]  /*4050*/  LDTM.x8 R4, tmem[UR7+0x48] ;  /* 0x00004807000479ee */ /* 0x002e6200081c0000 */
[----:B------:R-:W-:Y:S01]  /*4060*/  F2FP.BF16.F32.PACK_AB R44, R13, R12 ;  /* 0x0000000c0d2c723e */ /* 0x000fe200000010ff */
[----:B------:R-:W-:Y:S01]  /*4070*/  IMAD R13, R27, 0x10, R38 ;  /* 0x000000101b0d7824 */ /* 0x000fe200078e0226 */
[----:B------:R-:W-:Y:S02]  /*4080*/  F2FP.BF16.F32.PACK_AB R45, R15, R14 ;  /* 0x0000000e0f2d723e */ /* 0x000fe400000010ff */
[----:B------:R-:W-:Y:S01]  /*4090*/  F2FP.BF16.F32.PACK_AB R46, R17, R16 ;  /* 0x00000010112e723e */ /* 0x000fe200000010ff */
[----:B------:R-:W-:Y:S01]  /*40a0*/  IMAD.IADD R36, R0, 0x1, R13 ;  /* 0x0000000100247824 */ /* 0x000fe200078e020d */
[----:B------:R-:W-:-:S05]  /*40b0*/  F2FP.BF16.F32.PACK_AB R47, R19, R18 ;  /* 0x00000012132f723e */ /* 0x000fca00000010ff */
[----:B------:R2:W-:Y:S01]  /*40c0*/  STS.128 [R36], R44 ;  /* 0x0000002c24007388 */ /* 0x0005e20000000c00 */
        /* <DEDUP_REMOVED lines=11> */
[----:B------:R-:W-:Y:S02]  /*4180*/  F2FP.BF16.F32.PACK_AB R12, R13, R12 ;  /* 0x0000000c0d0c723e */ /* 0x000fe400000010ff */
[----:B------:R-:W-:Y:S02]  /*4190*/  F2FP.BF16.F32.PACK_AB R13, R15, R14 ;  /* 0x0000000e0f0d723e */ /* 0x000fe400000010ff */
[----:B------:R-:W-:Y:S01]  /*41a0*/  F2FP.BF16.F32.PACK_AB R14, R17, R16 ;  /* 0x00000010110e723e */ /* 0x000fe200000010ff */
[----:B------:R-:W-:Y:S01]  /*41b0*/  IMAD R17, R25, 0x10, R38 ;  /* 0x0000001019117824 */ /* 0x000fe200078e0226 */
[----:B------:R-:W-:-:S03]  /*41c0*/  F2FP.BF16.F32.PACK_AB R15, R19, R18 ;  /* 0x00000012130f723e */ /* 0x000fc600000010ff */
[----:B------:R-:W-:-:S05]  /*41d0*/  IMAD.IADD R38, R0, 0x1, R17 ;  /* 0x0000000100267824 */ /* 0x000fca00078e0211 */
        /* <DEDUP_REMOVED lines=23> */
.L_x_54:
[----:B------:R-:W-:Y:S05]  /*4350*/  BSYNC.RECONVERGENT B0 ;  /* 0x0000000000007941 */ /* 0x000fea0003800200 */
.L_x_53:
[----:B------:R-:W-:-:S04]  /*4360*/  DEPBAR.LE SB0, 0x1 ;  /* 0x000080400000791a */ /* 0x000fc80000000000 */
.L_x_52:
[----:B------:R-:W-:Y:S06]  /*4370*/  BAR.SYNC.DEFER_BLOCKING 0x8, 0x80 ;  /* 0x0202000000007b1d */ /* 0x000fec0000010000 */
[----:B--2---:R-:W1:Y:S01]  /*4380*/  LDTM.x8 R12, tmem[UR7+0x60] ;  /* 0x00006007000c79ee */ /* 0x004e6200081c0000 */
[----:B------:R-:W-:Y:S01]  /*4390*/  NOP ;  /* 0x0000000000007918 */ /* 0x000fe20000000000 */
[----:B-1----:R-:W1:Y:S01]  /*43a0*/  LDTM.x8 R4, tmem[UR7+0x68] ;  /* 0x00006807000479ee */ /* 0x002e6200081c0000 */
[----:B------:R-:W-:Y:S02]  /*43b0*/  F2FP.BF16.F32.PACK_AB R44, R13, R12 ;  /* 0x0000000c0d2c723e */ /* 0x000fe400000010ff */
[----:B------:R-:W-:-:S02]  /*43c0*/  F2FP.BF16.F32.PACK_AB R45, R15, R14 ;  /* 0x0000000e0f2d723e */ /* 0x000fc400000010ff */
        /* <DEDUP_REMOVED lines=39> */
.L_x_57:
[----:B------:R-:W-:Y:S05]  /*4640*/  BSYNC.RECONVERGENT B0 ;  /* 0x0000000000007941 */ /* 0x000fea0003800200 */
.L_x_56:
[----:B------:R-:W-:-:S04]  /*4650*/  DEPBAR.LE SB0, 0x1 ;  /* 0x000080400000791a */ /* 0x000fc80000000000 */
.L_x_55:
        /* <DEDUP_REMOVED lines=45> */
.L_x_60:
[----:B------:R-:W-:Y:S05]  /*4930*/  BSYNC.RECONVERGENT B0 ;  /* 0x0000000000007941 */ /* 0x000fea0003800200 */
.L_x_59:
[----:B------:R-:W-:-:S04]  /*4940*/  DEPBAR.LE SB0, 0x1 ;  /* 0x000080400000791a */ /* 0x000fc80000000000 */
.L_x_58:
        /* <DEDUP_REMOVED lines=45> */
.L_x_63:
[----:B------:R-:W-:Y:S05]  /*4c20*/  BSYNC.RECONVERGENT B0 ;  /* 0x0000000000007941 */ /* 0x000fea0003800200 */
.L_x_62:
[----:B------:R-:W-:-:S04]  /*4c30*/  DEPBAR.LE SB0, 0x1 ;  /* 0x000080400000791a */ /* 0x000fc80000000000 */
.L_x_61:
[----:B------:R-:W-:Y:S01]  /*4c40*/  BAR.SYNC.DEFER_BLOCKING 0x8, 0x80 ;  /* 0x0202000000007b1d */ /* 0x000fe20000010000 */
[----:B------:R-:W-:-:S05]  /*4c50*/  VIADD R2, R2, 0x31870 ;  /* 0x0003187002027836 */ /* 0x000fca0000000000 */
[----:B------:R-:W-:Y:S01]  /*4c60*/  PRMT R2, RZ, 0x654, R2 ;  /* 0x00000654ff027816 */ /* 0x000fe20000000002 */
[----:B--2---:R-:W1:Y:S01]  /*4c70*/  LDTM.x8 R12, tmem[UR7+0xc0] ;  /* 0x0000c007000c79ee */ /* 0x004e6200081c0000 */
        /* <DEDUP_REMOVED lines=27> */
[----:B------:R-:W-:Y:S01]  /*4e30*/  NOP ;  /* 0x0000000000007918 */ /* 0x000fe20000000000 */
[----:B------:R2:W-:Y:S01]  /*4e40*/  SYNCS.ARRIVE.TRANS64.RED.A1T0 RZ, [R2+URZ], RZ ;  /* 0x000000ff02ff79a7 */ /* 0x0005e200081004ff */
        /* <DEDUP_REMOVED lines=16> */
.L_x_65:
[----:B------:R-:W-:Y:S05]  /*4f50*/  BSYNC.RECONVERGENT B0 ;  /* 0x0000000000007941 */ /* 0x000fea0003800200 */
.L_x_64:
[----:B------:R-:W-:Y:S02]  /*4f60*/  IADD3 R23, PT, PT, R23, 0x92, RZ ;  /* 0x0000009217177810 */ /* 0x000fe40007ffe0ff */
[----:B------:R-:W-:Y:S01]  /*4f70*/  IADD3 R29, PT, PT, R29, 0x92, RZ ;  /* 0x000000921d1d7810 */ /* 0x000fe20007ffe0ff */
[----:B------:R-:W-:Y:S06]  /*4f80*/  @P0 BRA `(.L_x_66) ;  /* 0xffffffe400980947 */ /* 0x000fec000383ffff */
.L_x_43:
[----:B------:R-:W-:-:S13]  /*4f90*/  ISETP.NE.AND P0, PT, R3, 0x3, PT ;  /* 0x000000030300780c */ /* 0x000fda0003f05270 */
[----:B------:R-:W-:Y:S05]  /*4fa0*/  @P0 EXIT ;  /* 0x000000000000094d */ /* 0x000fea0003800000 */
[----:B------:R-:W-:Y:S05]  /*4fb0*/  WARPSYNC.ALL ;  /* 0x0000000000007948 */ /* 0x000fea0003800000 */
[----:B------:R-:W-:Y:S01]  /*4fc0*/  NOP ;  /* 0x0000000000007918 */ /* 0x000fe20000000000 */
[----:B------:R-:W1:Y:S01]  /*4fd0*/  S2UR UR5, SR_CgaCtaId ;  /* 0x00000000000579c3 */ /* 0x000e620000008800 */
[----:B------:R-:W-:Y:S02]  /*4fe0*/  UMOV UR4, 0x50 ;  /* 0x0000005000047882 */ /* 0x000fe40000000000 */
[----:B-1----:R-:W-:-:S09]  /*4ff0*/  ULEA UR5, UR5, UR4, 0x18 ;  /* 0x0000000405057291 */ /* 0x002fd2000f8ec0ff */
[----:B--2---:R-:W1:Y:S02]  /*5000*/  LDS R2, [UR5] ;  /* 0x00000005ff027984 */ /* 0x004e640008000800 */
[----:B-1----:R-:W-:-:S04]  /*5010*/  LOP3.LUT R0, R2, 0xffff, RZ, 0xc0, !PT ;  /* 0x0000ffff02007812 */ /* 0x002fc800078ec0ff */
[----:B------:R-:W-:-:S13]  /*5020*/  ISETP.NE.AND P0, PT, R0, 0xffff, PT ;  /* 0x0000ffff0000780c */ /* 0x000fda0003f05270 */
[----:B------:R-:W-:Y:S05]  /*5030*/  @P0 BRA `(.L_x_67) ;  /* 0x0000000000480947 */ /* 0x000fea0003800000 */
[----:B------:R-:W-:-:S04]  /*5040*/  SHF.R.U32.HI R0, RZ, 0x10, R2 ;  /* 0x00000010ff007819 */ /* 0x000fc80000011602 */
[----:B------:R-:W-:-:S04]  /*5050*/  LOP3.LUT R0, R0, 0x1, RZ, 0xc0, !PT ;  /* 0x0000000100007812 */ /* 0x000fc800078ec0ff */
[----:B------:R-:W-:-:S13]  /*5060*/  ISETP.NE.AND P0, PT, R0, 0x1, PT ;  /* 0x000000010000780c */ /* 0x000fda0003f05270 */
[----:B------:R-:W-:Y:S05]  /*5070*/  @P0 BRA `(.L_x_68) ;  /* 0x00000000002c0947 */ /* 0x000fea0003800000 */
[----:B------:R-:W1:Y:S01]  /*5080*/  S2R R0, SR_LANEID ;  /* 0x0000000000007919 */ /* 0x000e620000000000 */
[----:B------:R-:W-:Y:S01]  /*5090*/  IMAD.MOV.U32 R2, RZ, RZ, -0x20000 ;  /* 0xfffe0000ff027424 */ /* 0x000fe200078e00ff */
[----:B------:R-:W-:Y:S02]  /*50a0*/  VOTEU.ANY UR6, UPT, PT ;  /* 0x0000000000067886 */ /* 0x000fe400038e0100 */
[----:B------:R-:W-:Y:S01]  /*50b0*/  UFLO.U32 UR6, UR6 ;  /* 0x00000006000672bd */ /* 0x000fe200080e0000 */
[----:B------:R-:W2:Y:S05]  /*50c0*/  REDUX UR4, R2 ;  /* 0x00000000020473c4 */ /* 0x000eaa0000000000 */
[----:B-1----:R-:W-:-:S02]  /*50d0*/  ISETP.EQ.U32.AND P0, PT, R0, UR6, PT ;  /* 0x0000000600007c0c */ /* 0x002fc4000bf02070 */
[----:B--2---:R-:W-:Y:S01]  /*50e0*/  MOV R0, UR4 ;  /* 0x0000000400007c02 */ /* 0x004fe20008000f00 */
[----:B------:R-:W-:-:S05]  /*50f0*/  UMOV UR4, 0xfffe0000 ;  /* 0xfffe000000047882 */ /* 0x000fca0000000000 */
[----:B------:R1:W-:Y:S05]  /*5100*/  UTCATOMSWS.AND URZ, UR4 ;  /* 0x0000000400ff79e3 */ /* 0x0003ea0008000000 */
[----:B------:R1:W-:Y:S01]  /*5110*/  @P0 ATOMS.AND RZ, [UR5], R0 ;  /* 0x00000000ffff098c */ /* 0x0003e2000a800005 */
[----:B------:R-:W-:Y:S05]  /*5120*/  BRA `(.L_x_69) ;  /* 0x0000000000147947 */ /* 0x000fea0003800000 */
.L_x_68:
[----:B------:R-:W-:Y:S02]  /*5130*/  MOV R2, 0x5150 ;  /* 0x0000515000027802 */ /* 0x000fe40000000f00 */
[----:B------:R-:W-:Y:S05]  /*5140*/  CALL.REL.NOINC `($__internal_0_$__cuda_sm10x_tcgen05_guardrail_trap_col_being_dealloced_not_returned_by_alloc) ;  /* 0x00000008001c7944 */ /* 0x000fea0003c00000 */
[----:B------:R-:W-:Y:S05]  /*5150*/  BRA `(.L_x_69) ;  /* 0x0000000000087947 */ /* 0x000fea0003800000 */
.L_x_67:
[----:B------:R-:W-:Y:S02]  /*5160*/  MOV R2, 0x5180 ;  /* 0x0000518000027802 */ /* 0x000fe40000000f00 */
[----:B------:R-:W-:Y:S05]  /*5170*/  CALL.REL.NOINC `($__internal_2_$__cuda_sm10x_tcgen05_guardrail_trap_unallocated_columns_being_dealloced) ;  /* 0x0000000800287944 */ /* 0x000fea0003c00000 */
.L_x_69:
[----:B------:R-:W-:Y:S01]  /*5180*/  NOP ;  /* 0x0000000000007918 */ /* 0x000fe20000000000 */
[----:B-1----:R-:W-:Y:S05]  /*5190*/  EXIT ;  /* 0x000000000000794d */ /* 0x002fea0003800000 */
.L_x_14:
[----:B------:R-:W-:-:S07]  /*51a0*/  MOV R4, R5 ;  /* 0x0000000500047202 */ /* 0x000fce0000000f00 */
.L_x_70:
[----:B-1----:R1:W2:Y:S02]  /*51b0*/  SYNCS.PHASECHK.TRANS64.TRYWAIT P0, [R2+URZ+0x31800], R5 ;  /* 0x03180005020075a7 */ /* 0x0022a400080011ff */
[----:B--2---:R-:W-:Y:S05]  /*51c0*/  @!P0 NANOSLEEP.SYNCS 0x989680 ;  /* 0x009896800000895d */ /* 0x004fea0003900000 */
[----:B------:R-:W2:Y:S02]  /*51d0*/  @!P0 SYNCS.PHASECHK.TRANS64 P0, [R2+URZ+0x31800], R5 ;  /* 0x03180005020085a7 */ /* 0x000ea400080010ff */
[----:B--2---:R-:W-:Y:S05]  /*51e0*/  @!P0 BRA `(.L_x_70) ;  /* 0xfffffffc00f08947 */ /* 0x004fea000383ffff */
[----:B------:R-:W-:Y:S05]  /*51f0*/  BRA `(.L_x_71) ;  /* 0xffffffb800147947 */ /* 0x000fea000383ffff */
.L_x_18:
[----:B------:R-:W-:Y:S02]  /*5200*/  MOV R10, UR10 ;  /* 0x0000000a000a7c02 */ /* 0x000fe40008000f00 */
[----:B------:R-:W-:Y:S02]  /*5210*/  MOV R11, UR10 ;  /* 0x0000000a000b7c02 */ /* 0x000fe40008000f00 */
[----:B------:R-:W-:-:S07]  /*5220*/  MOV R0, UR9 ;  /* 0x0000000900007c02 */ /* 0x000fce0008000f00 */
.L_x_72:
[----:B-1----:R1:W2:Y:S02]  /*5230*/  SYNCS.PHASECHK.TRANS64.TRYWAIT P0, [R0+URZ+0x31870], R11 ;  /* 0x0318700b000075a7 */ /* 0x0022a400080011ff */
[----:B--2---:R-:W-:Y:S05]  /*5240*/  @!P0 NANOSLEEP.SYNCS 0x989680 ;  /* 0x009896800000895d */ /* 0x004fea0003900000 */
[----:B------:R-:W2:Y:S02]  /*5250*/  @!P0 SYNCS.PHASECHK.TRANS64 P0, [R0+URZ+0x31870], R11 ;  /* 0x0318700b000085a7 */ /* 0x000ea400080010ff */
[----:B--2---:R-:W-:Y:S05]  /*5260*/  @!P0 BRA `(.L_x_72) ;  /* 0xfffffffc00f08947 */ /* 0x004fea000383ffff */
[----:B------:R-:W-:Y:S05]  /*5270*/  BRA `(.L_x_73) ;  /* 0xffffffbc00a87947 */ /* 0x000fea000383ffff */
.L_x_19:
[----:B------:R-:W-:Y:S02]  /*5280*/  MOV R2, UR13 ;  /* 0x0000000d00027c02 */ /* 0x000fe40008000f00 */
[----:B------:R-:W-:Y:S07]  /*5290*/  MOV R10, R11 ;  /* 0x0000000b000a7202 */ /* 0x000fee0000000f00 */
.L_x_74:
[----:B-1----:R1:W2:Y:S02]  /*52a0*/  SYNCS.PHASECHK.TRANS64.TRYWAIT P0, [R2+URZ+0x31840], R11 ;  /* 0x0318400b020075a7 */ /* 0x0022a400080011ff */
[----:B--2---:R-:W-:Y:S05]  /*52b0*/  @!P0 NANOSLEEP.SYNCS 0x989680 ;  /* 0x009896800000895d */ /* 0x004fea0003900000 */
[----:B------:R-:W2:Y:S02]  /*52c0*/  @!P0 SYNCS.PHASECHK.TRANS64 P0, [R2+URZ+0x31840], R11 ;  /* 0x0318400b020085a7 */ /* 0x000ea400080010ff */
[----:B--2---:R-:W-:Y:S05]  /*52d0*/  @!P0 BRA `(.L_x_74) ;  /* 0xfffffffc00f08947 */ /* 0x004fea000383ffff */
[----:B------:R-:W-:Y:S05]  /*52e0*/  BRA `(.L_x_75) ;  /* 0xffffffbc00b47947 */ /* 0x000fea000383ffff */
.L_x_21:
[----:B------:R-:W-:Y:S02]  /*52f0*/  MOV R0, UR9 ;  /* 0x0000000900007c02 */ /* 0x000fe40008000f00 */
[----:B------:R-:W-:Y:S07]  /*5300*/  MOV R12, R13 ;  /* 0x0000000d000c7202 */ /* 0x000fee0000000f00 */
.L_x_76:
[----:B-1----:R1:W2:Y:S02]  /*5310*/  SYNCS.PHASECHK.TRANS64.TRYWAIT P0, [R0+URZ+0x31840], R13 ;  /* 0x0318400d000075a7 */ /* 0x0022a400080011ff */
[----:B--2---:R-:W-:Y:S05]  /*5320*/  @!P0 NANOSLEEP.SYNCS 0x989680 ;  /* 0x009896800000895d */ /* 0x004fea0003900000 */
[----:B------:R-:W2:Y:S02]  /*5330*/  @!P0 SYNCS.PHASECHK.TRANS64 P0, [R0+URZ+0x31840], R13 ;  /* 0x0318400d000085a7 */ /* 0x000ea400080010ff */
[----:B--2---:R-:W-:Y:S05]  /*5340*/  @!P0 BRA `(.L_x_76) ;  /* 0xfffffffc00f08947 */ /* 0x004fea000383ffff */
[----:B------:R-:W-:Y:S05]  /*5350*/  BRA `(.L_x_77) ;  /* 0xffffffc0008c7947 */ /* 0x000fea000383ffff */
.L_x_25:
[----:B------:R-:W-:Y:S01]  /*5360*/  HFMA2 R12, -RZ, RZ, -0.0 , 0 ;  /* 0x80000000ff0c7431 */ /* 0x000fe200000001ff */
[----:B-1----:R-:W-:-:S04]  /*5370*/  MOV R13, 0x80000000 ;  /* 0x80000000000d7802 */ /* 0x002fc80000000f00 */
[----:B------:R1:W2:Y:S03]  /*5380*/  SYNCS.PHASECHK.TRANS64.TRYWAIT P0, [R0+URZ+0x31820], R13 ;  /* 0x0318200d000075a7 */ /* 0x0002a600080011ff */
[----:B--2---:R-:W-:Y:S05]  /*5390*/  @!P0 NANOSLEEP.SYNCS 0x989680 ;  /* 0x009896800000895d */ /* 0x004fea0003900000 */
[----:B------:R-:W2:Y:S02]  /*53a0*/  @!P0 SYNCS.PHASECHK.TRANS64 P0, [R0+URZ+0x31820], R13 ;  /* 0x0318200d000085a7 */ /* 0x000ea400080010ff */
[----:B--2---:R-:W-:Y:S05]  /*53b0*/  @!P0 BRA `(.L_x_25) ;  /* 0xfffffffc00e88947 */ /* 0x004fea000383ffff */
[----:B------:R-:W-:Y:S05]  /*53c0*/  BRA `(.L_x_78) ;  /* 0xffffffc800207947 */ /* 0x000fea000383ffff */
.L_x_26:
[----:B------:R-:W-:Y:S01]  /*53d0*/  HFMA2 R12, -RZ, RZ, -0.0 , 0 ;  /* 0x80000000ff0c7431 */ /* 0x000fe200000001ff */
[----:B-1----:R-:W-:-:S04]  /*53e0*/  MOV R13, 0x80000000 ;  /* 0x80000000000d7802 */ /* 0x002fc80000000f00 */
[----:B------:R1:W2:Y:S03]  /*53f0*/  SYNCS.PHASECHK.TRANS64.TRYWAIT P0, [R0+URZ+0x31828], R13 ;  /* 0x0318280d000075a7 */ /* 0x0002a600080011ff */
[----:B--2---:R-:W-:Y:S05]  /*5400*/  @!P0 NANOSLEEP.SYNCS 0x989680 ;  /* 0x009896800000895d */ /* 0x004fea0003900000 */
[----:B------:R-:W2:Y:S02]  /*5410*/  @!P0 SYNCS.PHASECHK.TRANS64 P0, [R0+URZ+0x31828], R13 ;  /* 0x0318280d000085a7 */ /* 0x000ea400080010ff */
[----:B--2---:R-:W-:Y:S05]  /*5420*/  @!P0 BRA `(.L_x_26) ;  /* 0xfffffffc00e88947 */ /* 0x004fea000383ffff */
[----:B------:R-:W-:Y:S05]  /*5430*/  BRA `(.L_x_79) ;  /* 0xffffffc800987947 */ /* 0x000fea000383ffff */
.L_x_27:
[----:B------:R-:W-:Y:S01]  /*5440*/  HFMA2 R12, -RZ, RZ, -0.0 , 0 ;  /* 0x80000000ff0c7431 */ /* 0x000fe200000001ff */
[----:B-1----:R-:W-:-:S04]  /*5450*/  MOV R13, 0x80000000 ;  /* 0x80000000000d7802 */ /* 0x002fc80000000f00 */
[----:B------:R1:W2:Y:S03]  /*5460*/  SYNCS.PHASECHK.TRANS64.TRYWAIT P0, [R0+URZ+0x31830], R13 ;  /* 0x0318300d000075a7 */ /* 0x0002a600080011ff */
[----:B--2---:R-:W-:Y:S05]  /*5470*/  @!P0 NANOSLEEP.SYNCS 0x989680 ;  /* 0x009896800000895d */ /* 0x004fea0003900000 */
[----:B------:R-:W2:Y:S02]  /*5480*/  @!P0 SYNCS.PHASECHK.TRANS64 P0, [R0+URZ+0x31830], R13 ;  /* 0x0318300d000085a7 */ /* 0x000ea400080010ff */
[----:B--2---:R-:W-:Y:S05]  /*5490*/  @!P0 BRA `(.L_x_27) ;  /* 0xfffffffc00e88947 */ /* 0x004fea000383ffff */
[----:B------:R-:W-:Y:S05]  /*54a0*/  BRA `(.L_x_80) ;  /* 0xffffffc800d87947 */ /* 0x000fea000383ffff */
.L_x_28:
[----:B------:R-:W-:Y:S01]  /*54b0*/  HFMA2 R26, -RZ, RZ, -0.0 , 0 ;  /* 0x80000000ff1a7431 */ /* 0x000fe200000001ff */
[----:B-1----:R-:W-:-:S04]  /*54c0*/  MOV R27, 0x80000000 ;  /* 0x80000000001b7802 */ /* 0x002fc80000000f00 */
[----:B------:R1:W2:Y:S03]  /*54d0*/  SYNCS.PHASECHK.TRANS64.TRYWAIT P0, [R0+URZ+0x31838], R27 ;  /* 0x0318381b000075a7 */ /* 0x0002a600080011ff */
[----:B--2---:R-:W-:Y:S05]  /*54e0*/  @!P0 NANOSLEEP.SYNCS 0x989680 ;  /* 0x009896800000895d */ /* 0x004fea0003900000 */
[----:B------:R-:W2:Y:S02]  /*54f0*/  @!P0 SYNCS.PHASECHK.TRANS64 P0, [R0+URZ+0x31838], R27 ;  /* 0x0318381b000085a7 */ /* 0x000ea400080010ff */
[----:B--2---:R-:W-:Y:S05]  /*5500*/  @!P0 BRA `(.L_x_28) ;  /* 0xfffffffc00e88947 */ /* 0x004fea000383ffff */
[----:B------:R-:W-:Y:S05]  /*5510*/  BRA `(.L_x_81) ;  /* 0xffffffcc00147947 */ /* 0x000fea000383ffff */
.L_x_29:
[----:B--2---:R2:W3:Y:S02]  /*5520*/  SYNCS.PHASECHK.TRANS64.TRYWAIT P0, [R0+URZ+0x31820], RZ ;  /* 0x031820ff000075a7 */ /* 0x0044e400080011ff */
[----:B---3--:R-:W-:Y:S05]  /*5530*/  @!P0 NANOSLEEP.SYNCS 0x989680 ;  /* 0x009896800000895d */ /* 0x008fea0003900000 */
[----:B------:R-:W3:Y:S02]  /*5540*/  @!P0 SYNCS.PHASECHK.TRANS64 P0, [R0+URZ+0x31820], RZ ;  /* 0x031820ff000085a7 */ /* 0x000ee400080010ff */
[----:B---3--:R-:W-:Y:S05]  /*5550*/  @!P0 BRA `(.L_x_29) ;  /* 0xfffffffc00f08947 */ /* 0x008fea000383ffff */
[----:B------:R-:W-:Y:S05]  /*5560*/  BRA `(.L_x_82) ;  /* 0xffffffcc004c7947 */ /* 0x000fea000383ffff */
.L_x_30:
[----:B---3--:R3:W4:Y:S02]  /*5570*/  SYNCS.PHASECHK.TRANS64.TRYWAIT P0, [R0+URZ+0x31828], RZ ;  /* 0x031828ff000075a7 */ /* 0x00872400080011ff */
[----:B----4-:R-:W-:Y:S05]  /*5580*/  @!P0 NANOSLEEP.SYNCS 0x989680 ;  /* 0x009896800000895d */ /* 0x010fea0003900000 */
[----:B------:R-:W4:Y:S02]  /*5590*/  @!P0 SYNCS.PHASECHK.TRANS64 P0, [R0+URZ+0x31828], RZ ;  /* 0x031828ff000085a7 */ /* 0x000f2400080010ff */
[----:B----4-:R-:W-:Y:S05]  /*55a0*/  @!P0 BRA `(.L_x_30) ;  /* 0xfffffffc00f08947 */ /* 0x010fea000383ffff */
[----:B------:R-:W-:Y:S05]  /*55b0*/  BRA `(.L_x_83) ;  /* 0xffffffcc00bc7947 */ /* 0x000fea000383ffff */
.L_x_31:
[----:B----4-:R4:W5:Y:S02]  /*55c0*/  SYNCS.PHASECHK.TRANS64.TRYWAIT P0, [R0+URZ+0x31830], RZ ;  /* 0x031830ff000075a7 */ /* 0x01096400080011ff */
[----:B-----5:R-:W-:Y:S05]  /*55d0*/  @!P0 NANOSLEEP.SYNCS 0x989680 ;  /* 0x009896800000895d */ /* 0x020fea0003900000 */
[----:B------:R-:W5:Y:S02]  /*55e0*/  @!P0 SYNCS.PHASECHK.TRANS64 P0, [R0+URZ+0x31830], RZ ;  /* 0x031830ff000085a7 */ /* 0x000f6400080010ff */
[----:B-----5:R-:W-:Y:S05]  /*55f0*/  @!P0 BRA `(.L_x_31) ;  /* 0xfffffffc00f08947 */ /* 0x020fea000383ffff */
[----:B------:R-:W-:Y:S05]  /*5600*/  BRA `(.L_x_84) ;  /* 0xffffffcc00f47947 */ /* 0x000fea000383ffff */
.L_x_32:
[----:B-1----:R1:W5:Y:S02]  /*5610*/  SYNCS.PHASECHK.TRANS64.TRYWAIT P0, [R0+URZ+0x31838], RZ ;  /* 0x031838ff000075a7 */ /* 0x00236400080011ff */
[----:B-----5:R-:W-:Y:S05]  /*5620*/  @!P0 NANOSLEEP.SYNCS 0x989680 ;  /* 0x009896800000895d */ /* 0x020fea0003900000 */
[----:B------:R-:W5:Y:S02]  /*5630*/  @!P0 SYNCS.PHASECHK.TRANS64 P0, [R0+URZ+0x31838], RZ ;  /* 0x031838ff000085a7 */ /* 0x000f6400080010ff */
[----:B-----5:R-:W-:Y:S05]  /*5640*/  @!P0 BRA `(.L_x_32) ;  /* 0xfffffffc00f08947 */ /* 0x020fea000383ffff */
[----:B------:R-:W-:Y:S05]  /*5650*/  BRA `(.L_x_85) ;  /* 0xffffffd0002c7947 */ /* 0x000fea000383ffff */
.L_x_33:
[----:B------:R-:W-:Y:S01]  /*5660*/  HFMA2 R26, -RZ, RZ, -0.0 , 0 ;  /* 0x80000000ff1a7431 */ /* 0x000fe200000001ff */
[----:B-1----:R-:W-:-:S04]  /*5670*/  MOV R27, 0x80000000 ;  /* 0x80000000001b7802 */ /* 0x002fc80000000f00 */
[----:B------:R1:W5:Y:S03]  /*5680*/  SYNCS.PHASECHK.TRANS64.TRYWAIT P0, [R0+URZ+0x31820], R27 ;  /* 0x0318201b000075a7 */ /* 0x00036600080011ff */
[----:B-----5:R-:W-:Y:S05]  /*5690*/  @!P0 NANOSLEEP.SYNCS 0x989680 ;  /* 0x009896800000895d */ /* 0x020fea0003900000 */
[----:B------:R-:W5:Y:S02]  /*56a0*/  @!P0 SYNCS.PHASECHK.TRANS64 P0, [R0+URZ+0x31820], R27 ;  /* 0x0318201b000085a7 */ /* 0x000f6400080010ff */
[----:B-----5:R-:W-:Y:S05]  /*56b0*/  @!P0 BRA `(.L_x_33) ;  /* 0xfffffffc00e88947 */ /* 0x020fea000383ffff */
[----:B------:R-:W-:Y:S05]  /*56c0*/  BRA `(.L_x_86) ;  /* 0xffffffd0005c7947 */ /* 0x000fea000383ffff */
.L_x_34:
[----:B------:R-:W-:Y:S01]  /*56d0*/  HFMA2 R26, -RZ, RZ, -0.0 , 0 ;  /* 0x80000000ff1a7431 */ /* 0x000fe200000001ff */
[----:B-1----:R-:W-:-:S04]  /*56e0*/  MOV R27, 0x80000000 ;  /* 0x80000000001b7802 */ /* 0x002fc80000000f00 */
[----:B------:R1:W5:Y:S03]  /*56f0*/  SYNCS.PHASECHK.TRANS64.TRYWAIT P0, [R0+URZ+0x31828], R27 ;  /* 0x0318281b000075a7 */ /* 0x00036600080011ff */
[----:B-----5:R-:W-:Y:S05]  /*5700*/  @!P0 NANOSLEEP.SYNCS 0x989680 ;  /* 0x009896800000895d */ /* 0x020fea0003900000 */
[----:B------:R-:W5:Y:S02]  /*5710*/  @!P0 SYNCS.PHASECHK.TRANS64 P0, [R0+URZ+0x31828], R27 ;  /* 0x0318281b000085a7 */ /* 0x000f6400080010ff */
[----:B-----5:R-:W-:Y:S05]  /*5720*/  @!P0 BRA `(.L_x_34) ;  /* 0xfffffffc00e88947 */ /* 0x020fea000383ffff */
[----:B------:R-:W-:Y:S05]  /*5730*/  BRA `(.L_x_87) ;  /* 0xffffffd000c47947 */ /* 0x000fea000383ffff */
.L_x_35:
[----:B------:R-:W-:Y:S01]  /*5740*/  HFMA2 R26, -RZ, RZ, -0.0 , 0 ;  /* 0x80000000ff1a7431 */ /* 0x000fe200000001ff */
[----:B-1----:R-:W-:-:S04]  /*5750*/  MOV R27, 0x80000000 ;  /* 0x80000000001b7802 */ /* 0x002fc80000000f00 */
[----:B------:R1:W5:Y:S03]  /*5760*/  SYNCS.PHASECHK.TRANS64.TRYWAIT P0, [R0+URZ+0x31830], R27 ;  /* 0x0318301b000075a7 */ /* 0x00036600080011ff */
[----:B-----5:R-:W-:Y:S05]  /*5770*/  @!P0 NANOSLEEP.SYNCS 0x989680 ;  /* 0x009896800000895d */ /* 0x020fea0003900000 */
[----:B------:R-:W5:Y:S02]  /*5780*/  @!P0 SYNCS.PHASECHK.TRANS64 P0, [R0+URZ+0x31830], R27 ;  /* 0x0318301b000085a7 */ /* 0x000f6400080010ff */
[----:B-----5:R-:W-:Y:S05]  /*5790*/  @!P0 BRA `(.L_x_35) ;  /* 0xfffffffc00e88947 */ /* 0x020fea000383ffff */
[----:B------:R-:W-:Y:S05]  /*57a0*/  BRA `(.L_x_88) ;  /* 0xffffffd000f47947 */ /* 0x000fea000383ffff */
.L_x_36:
[----:B------:R-:W-:Y:S01]  /*57b0*/  HFMA2 R26, -RZ, RZ, -0.0 , 0 ;  /* 0x80000000ff1a7431 */ /* 0x000fe200000001ff */
[----:B-1----:R-:W-:-:S04]  /*57c0*/  MOV R27, 0x80000000 ;  /* 0x80000000001b7802 */ /* 0x002fc80000000f00 */
[----:B------:R1:W5:Y:S03]  /*57d0*/  SYNCS.PHASECHK.TRANS64.TRYWAIT P0, [R0+URZ+0x31838], R27 ;  /* 0x0318381b000075a7 */ /* 0x00036600080011ff */
[----:B-----5:R-:W-:Y:S05]  /*57e0*/  @!P0 NANOSLEEP.SYNCS 0x989680 ;  /* 0x009896800000895d */ /* 0x020fea0003900000 */
[----:B------:R-:W5:Y:S02]  /*57f0*/  @!P0 SYNCS.PHASECHK.TRANS64 P0, [R0+URZ+0x31838], R27 ;  /* 0x0318381b000085a7 */ /* 0x000f6400080010ff */
[----:B-----5:R-:W-:Y:S05]  /*5800*/  @!P0 BRA `(.L_x_36) ;  /* 0xfffffffc00e88947 */ /* 0x020fea000383ffff */
[----:B------:R-:W-:Y:S05]  /*5810*/  BRA `(.L_x_89) ;  /* 0xffffffd400247947 */ /* 0x000fea000383ffff */
.L_x_37:
[----:B-1----:R1:W5:Y:S02]  /*5820*/  SYNCS.PHASECHK.TRANS64.TRYWAIT P0, [R0+URZ+0x31820], RZ ;  /* 0x031820ff000075a7 */ /* 0x00236400080011ff */
[----:B-----5:R-:W-:Y:S05]  /*5830*/  @!P0 NANOSLEEP.SYNCS 0x989680 ;  /* 0x009896800000895d */ /* 0x020fea0003900000 */
[----:B------:R-:W5:Y:S02]  /*5840*/  @!P0 SYNCS.PHASECHK.TRANS64 P0, [R0+URZ+0x31820], RZ ;  /* 0x031820ff000085a7 */ /* 0x000f6400080010ff */
[----:B-----5:R-:W-:Y:S05]  /*5850*/  @!P0 BRA `(.L_x_37) ;  /* 0xfffffffc00f08947 */ /* 0x020fea000383ffff */
[----:B------:R-:W-:Y:S05]  /*5860*/  BRA `(.L_x_90) ;  /* 0xffffffd4005c7947 */ /* 0x000fea000383ffff */
.L_x_38:
[----:B-1----:R1:W5:Y:S02]  /*5870*/  SYNCS.PHASECHK.TRANS64.TRYWAIT P0, [R0+URZ+0x31828], RZ ;  /* 0x031828ff000075a7 */ /* 0x00236400080011ff */
[----:B-----5:R-:W-:Y:S05]  /*5880*/  @!P0 NANOSLEEP.SYNCS 0x989680 ;  /* 0x009896800000895d */ /* 0x020fea0003900000 */
[----:B------:R-:W5:Y:S02]  /*5890*/  @!P0 SYNCS.PHASECHK.TRANS64 P0, [R0+URZ+0x31828], RZ ;  /* 0x031828ff000085a7 */ /* 0x000f6400080010ff */
[----:B-----5:R-:W-:Y:S05]  /*58a0*/  @!P0 BRA `(.L_x_38) ;  /* 0xfffffffc00f08947 */ /* 0x020fea000383ffff */
[----:B------:R-:W-:Y:S05]  /*58b0*/  BRA `(.L_x_91) ;  /* 0xffffffd400cc7947 */ /* 0x000fea000383ffff */
.L_x_39:
[----:B-1----:R1:W5:Y:S02]  /*58c0*/  SYNCS.PHASECHK.TRANS64.TRYWAIT P0, [R0+URZ+0x31830], RZ ;  /* 0x031830ff000075a7 */ /* 0x00236400080011ff */
[----:B-----5:R-:W-:Y:S05]  /*58d0*/  @!P0 NANOSLEEP.SYNCS 0x989680 ;  /* 0x009896800000895d */ /* 0x020fea0003900000 */
[----:B------:R-:W5:Y:S02]  /*58e0*/  @!P0 SYNCS.PHASECHK.TRANS64 P0, [R0+URZ+0x31830], RZ ;  /* 0x031830ff000085a7 */ /* 0x000f6400080010ff */
[----:B-----5:R-:W-:Y:S05]  /*58f0*/  @!P0 BRA `(.L_x_39) ;  /* 0xfffffffc00f08947 */ /* 0x020fea000383ffff */
[----:B------:R-:W-:Y:S05]  /*5900*/  BRA `(.L_x_92) ;  /* 0xffffffd800047947 */ /* 0x000fea000383ffff */
.L_x_40:
[----:B-1----:R1:W5:Y:S02]  /*5910*/  SYNCS.PHASECHK.TRANS64.TRYWAIT P0, [R0+URZ+0x31838], RZ ;  /* 0x031838ff000075a7 */ /* 0x00236400080011ff */
[----:B-----5:R-:W-:Y:S05]  /*5920*/  @!P0 NANOSLEEP.SYNCS 0x989680 ;  /* 0x009896800000895d */ /* 0x020fea0003900000 */
[----:B------:R-:W5:Y:S02]  /*5930*/  @!P0 SYNCS.PHASECHK.TRANS64 P0, [R0+URZ+0x31838], RZ ;  /* 0x031838ff000085a7 */ /* 0x000f6400080010ff */
[----:B-----5:R-:W-:Y:S05]  /*5940*/  @!P0 BRA `(.L_x_40) ;  /* 0xfffffffc00f08947 */ /* 0x020fea000383ffff */
[----:B------:R-:W-:Y:S05]  /*5950*/  BRA `(.L_x_93) ;  /* 0xffffffd8003c7947 */ /* 0x000fea000383ffff */
.L_x_44:
[----:B------:R-:W-:-:S07]  /*5960*/  MOV R4, R5 ;  /* 0x0000000500047202 */ /* 0x000fce0000000f00 */
.L_x_94:
[----:B-1----:R1:W2:Y:S02]  /*5970*/  SYNCS.PHASECHK.TRANS64.TRYWAIT P2, [R2+URZ+0x31860], R5 ;  /* 0x03186005020075a7 */ /* 0x0022a400080411ff */
[----:B--2---:R-:W-:Y:S05]  /*5980*/  @!P2 NANOSLEEP.SYNCS 0x989680 ;  /* 0x009896800000a95d */ /* 0x004fea0003900000 */
[----:B------:R-:W2:Y:S02]  /*5990*/  @!P2 SYNCS.PHASECHK.TRANS64 P2, [R2+URZ+0x31860], R5 ;  /* 0x031860050200a5a7 */ /* 0x000ea400080410ff */
[----:B--2---:R-:W-:Y:S05]  /*59a0*/  @!P2 BRA `(.L_x_94) ;  /* 0xfffffffc00f0a947 */ /* 0x004fea000383ffff */
[----:B------:R-:W-:Y:S05]  /*59b0*/  BRA `(.L_x_95) ;  /* 0xffffffdc00487947 */ /* 0x000fea000383ffff */
        .weak           $__internal_0_$__cuda_sm10x_tcgen05_guardrail_trap_col_being_dealloced_not_returned_by_alloc
        .type           $__internal_0_$__cuda_sm10x_tcgen05_guardrail_trap_col_being_dealloced_not_returned_by_alloc,@function
        .size           $__internal_0_$__cuda_sm10x_tcgen05_guardrail_trap_col_being_dealloced_not_returned_by_alloc,($__internal_1_$__cuda_sm10x_tcgen05_guardrail_trap_phase_invalid_during_alloc - $__internal_0_$__cuda_sm10x_tcgen05_guardrail_trap_col_being_dealloced_not_returned_by_alloc)
$__internal_0_$__cuda_sm10x_tcgen05_guardrail_trap_col_being_dealloced_not_returned_by_alloc:
[----:B------:R-:W-:Y:S05]  /*59c0*/  BPT.TRAP 0x1 ;  /* 0x000000040000795c */ /* 0x000fea0000300000 */
[----:B------:R-:W-:-:S04]  /*59d0*/  HFMA2 R3, -RZ, RZ, 0, 0 ;  /* 0x00000000ff037431 */ /* 0x000fc800000001ff */
[----:B------:R-:W-:Y:S05]  /*59e0*/  RET.REL.NODEC R2 `(_ZN9deep_gemm24sm100_fp8_gemm_1d1d_implILN4cute4UMMA5MajorE0ELS3_0ELj0ELj7168ELj2048ELj128ELj224ELj128ELj1ELj128ELj128ELj64ELj4ELj128ELj128ELj1ELb0ELj146ELNS_8GemmTypeE0ELb0EN7cutlass10bfloat16_tENS_16EpilogueIdentityEEEvPijjj14CUtensorMap_stS9_S9_S9_S9_) ;  /* 0xffffffa402847950 */ /* 0x000fea0003c3ffff */
        .weak           $__internal_1_$__cuda_sm10x_tcgen05_guardrail_trap_phase_invalid_during_alloc
        .type           $__internal_1_$__cuda_sm10x_tcgen05_guardrail_trap_phase_invalid_during_alloc,@function
        .size           $__internal_1_$__cuda_sm10x_tcgen05_guardrail_trap_phase_invalid_during_alloc,($__internal_2_$__cuda_sm10x_tcgen05_guardrail_trap_unallocated_columns_being_dealloced - $__internal_1_$__cuda_sm10x_tcgen05_guardrail_trap_phase_invalid_during_alloc)
$__internal_1_$__cuda_sm10x_tcgen05_guardrail_trap_phase_invalid_during_alloc:
[----:B------:R-:W-:Y:S05]  /*59f0*/  BPT.TRAP 0x1 ;  /* 0x000000040000795c */ /* 0x000fea0000300000 */
[----:B------:R-:W-:-:S04]  /*5a00*/  MOV R5, 0x0 ;  /* 0x0000000000057802 */ /* 0x000fc80000000f00 */
[----:B------:R-:W-:Y:S05]  /*5a10*/  RET.REL.NODEC R4 `(_ZN9deep_gemm24sm100_fp8_gemm_1d1d_implILN4cute4UMMA5MajorE0ELS3_0ELj0ELj7168ELj2048ELj128ELj224ELj128ELj1ELj128ELj128ELj64ELj4ELj128ELj128ELj1ELb0ELj146ELNS_8GemmTypeE0ELb0EN7cutlass10bfloat16_tENS_16EpilogueIdentityEEEvPijjj14CUtensorMap_stS9_S9_S9_S9_) ;  /* 0xffffffa404787950 */ /* 0x000fea0003c3ffff */
        .weak           $__internal_2_$__cuda_sm10x_tcgen05_guardrail_trap_unallocated_columns_being_dealloced
        .type           $__internal_2_$__cuda_sm10x_tcgen05_guardrail_trap_unallocated_columns_being_dealloced,@function
        .size           $__internal_2_$__cuda_sm10x_tcgen05_guardrail_trap_unallocated_columns_being_dealloced,($__internal_3_$__cuda_sm20_div_u16 - $__internal_2_$__cuda_sm10x_tcgen05_guardrail_trap_unallocated_columns_being_dealloced)
$__internal_2_$__cuda_sm10x_tcgen05_guardrail_trap_unallocated_columns_being_dealloced:
[----:B------:R-:W-:Y:S05]  /*5a20*/  BPT.TRAP 0x1 ;  /* 0x000000040000795c */ /* 0x000fea0000300000 */
[----:B------:R-:W-:-:S04]  /*5a30*/  HFMA2 R3, -RZ, RZ, 0, 0 ;  /* 0x00000000ff037431 */ /* 0x000fc800000001ff */
[----:B------:R-:W-:Y:S05]  /*5a40*/  RET.REL.NODEC R2 `(_ZN9deep_gemm24sm100_fp8_gemm_1d1d_implILN4cute4UMMA5MajorE0ELS3_0ELj0ELj7168ELj2048ELj128ELj224ELj128ELj1ELj128ELj128ELj64ELj4ELj128ELj128ELj1ELb0ELj146ELNS_8GemmTypeE0ELb0EN7cutlass10bfloat16_tENS_16EpilogueIdentityEEEvPijjj14CUtensorMap_stS9_S9_S9_S9_) ;  /* 0xffffffa4026c7950 */ /* 0x000fea0003c3ffff */
        .weak           $__internal_3_$__cuda_sm20_div_u16
        .type           $__internal_3_$__cuda_sm20_div_u16,@function
        .size           $__internal_3_$__cuda_sm20_div_u16,(.L_x_100 - $__internal_3_$__cuda_sm20_div_u16)
$__internal_3_$__cuda_sm20_div_u16:
[----:B------:R-:W1:Y:S01]  /*5a50*/  I2F.U16 R10, R35 ;  /* 0x00000023000a7306 */ /* 0x000e620000101000 */
[----:B------:R-:W-:-:S07]  /*5a60*/  IMAD.MOV.U32 R7, RZ, RZ, 0x4b800000 ;  /* 0x4b800000ff077424 */ /* 0x000fce00078e00ff */
[----:B------:R-:W-:Y:S01]  /*5a70*/  I2F.U16.RZ R11, R38 ;  /* 0x00000026000b7306 */ /* 0x000fe2000010d000 */
[C---:B-1----:R-:W-:Y:S02]  /*5a80*/  FSETP.GEU.AND P1, PT, |R10|.reuse, 1.175494350822287508e-38, PT ;  /* 0x008000000a00780b */ /* 0x042fe40003f2e200 */
[----:B------:R-:W-:Y:S02]  /*5a90*/  FSETP.GT.AND P2, PT, |R10|, 8.50705917302346158658e+37, PT ;  /* 0x7e8000000a00780b */ /* 0x000fe40003f44200 */
[----:B------:R-:W-:Y:S02]  /*5aa0*/  FSEL R7, R7, 1, !P1 ;  /* 0x3f80000007077808 */ /* 0x000fe40004800000 */
[----:B------:R-:W-:Y:S02]  /*5ab0*/  ISETP.NE.U32.AND P1, PT, R35, RZ, PT ;  /* 0x000000ff2300720c */ /* 0x000fe40003f25070 */
[----:B------:R-:W-:-:S05]  /*5ac0*/  FSEL R7, R7, 0.25, !P2 ;  /* 0x3e80000007077808 */ /* 0x000fca0005000000 */
[----:B------:R-:W-:-:S06]  /*5ad0*/  FMUL R10, R10, R7 ;  /* 0x000000070a0a7220 */ /* 0x000fcc0000400000 */
[----:B------:R-:W1:Y:S02]  /*5ae0*/  MUFU.RCP R10, R10 ;  /* 0x0000000a000a7308 */ /* 0x000e640000001000 */
[----:B-1----:R-:W-:Y:S01]  /*5af0*/  FMUL R12, R7, R10 ;  /* 0x0000000a070c7220 */ /* 0x002fe20000400000 */
[----:B------:R-:W-:-:S03]  /*5b00*/  IMAD.MOV.U32 R7, RZ, RZ, 0x0 ;  /* 0x00000000ff077424 */ /* 0x000fc600078e00ff */
[----:B------:R-:W-:-:S04]  /*5b10*/  VIADD R12, R12, 0x2 ;  /* 0x000000020c0c7836 */ /* 0x000fc80000000000 */
[----:B------:R-:W-:-:S04]  /*5b20*/  FMUL.RZ R11, R11, R12 ;  /* 0x0000000c0b0b7220 */ /* 0x000fc8000040c000 */
[----:B------:R-:W1:Y:S02]  /*5b30*/  F2I.U32.TRUNC.NTZ R36, R11 ;  /* 0x0000000b00247305 */ /* 0x000e64000020f000 */
[----:B-1----:R-:W-:Y:S02]  /*5b40*/  LOP3.LUT R36, R36, 0xffff, RZ, 0xc0, !PT ;  /* 0x0000ffff24247812 */ /* 0x002fe400078ec0ff */
[----:B------:R-:W-:Y:S01]  /*5b50*/  @!P1 MOV R36, 0xffffffff ;  /* 0xffffffff00249802 */ /* 0x000fe20000000f00 */
[----:B------:R-:W-:Y:S06]  /*5b60*/  RET.REL.NODEC R6 `(_ZN9deep_gemm24sm100_fp8_gemm_1d1d_implILN4cute4UMMA5MajorE0ELS3_0ELj0ELj7168ELj2048ELj128ELj224ELj128ELj1ELj128ELj128ELj64ELj4ELj128ELj128ELj1ELb0ELj146ELNS_8GemmTypeE0ELb0EN7cutlass10bfloat16_tENS_16EpilogueIdentityEEEvPijjj14CUtensorMap_stS9_S9_S9_S9_) ;  /* 0xffffffa406247950 */ /* 0x000fec0003c3ffff */
.L_x_96:
[----:B------:R-:W-:-:S00]  /*5b70*/  BRA `(.L_x_96) ;  /* 0xfffffffc00fc7947 */ /* 0x000fc0000383ffff */
[----:B------:R-:W-:-:S00]  /*5b80*/  NOP ;  /* 0x0000000000007918 */ /* 0x000fc00000000000 */
[----:B------:R-:W-:-:S00]  /*5b90*/  NOP ;  /* 0x0000000000007918 */ /* 0x000fc00000000000 */
[----:B------:R-:W-:-:S00]  /*5ba0*/  NOP ;  /* 0x0000000000007918 */ /* 0x000fc00000000000 */
[----:B------:R-:W-:-:S00]  /*5bb0*/  NOP ;  /* 0x0000000000007918 */ /* 0x000fc00000000000 */
[----:B------:R-:W-:-:S00]  /*5bc0*/  NOP ;  /* 0x0000000000007918 */ /* 0x000fc00000000000 */
[----:B------:R-:W-:-:S00]  /*5bd0*/  NOP ;  /* 0x0000000000007918 */ /* 0x000fc00000000000 */
[----:B------:R-:W-:-:S00]  /*5be0*/  NOP ;  /* 0x0000000000007918 */ /* 0x000fc00000000000 */
[----:B------:R-:W-:-:S00]  /*5bf0*/  NOP ;  /* 0x0000000000007918 */ /* 0x000fc00000000000 */
.L_x_100:


//--------------------- .nv.shared._ZN9deep_gemm24sm100_fp8_gemm_1d1d_implILN4cute4UMMA5MajorE0ELS3_0ELj0ELj7168ELj2048ELj128ELj224ELj128ELj1ELj128ELj128ELj64ELj4ELj128ELj128ELj1ELb0ELj146ELNS_8GemmTypeE0ELb0EN7cutlass10bfloat16_tENS_16EpilogueIdentityEEEvPijjj14CUtensorMap_stS9_S9_S9_S9_ --------------------------
	.section	.nv.shared._ZN9deep_gemm24sm100_fp8_gemm_1d1d_implILN4cute4UMMA5MajorE0ELS3_0ELj0ELj7168ELj2048ELj128ELj224ELj128ELj1ELj128ELj128ELj64ELj4ELj128ELj128ELj1ELb0ELj146ELNS_8GemmTypeE0ELb0EN7cutlass10bfloat16_tENS_16EpilogueIdentityEEEvPijjj14CUtensorMap_stS9_S9_S9_S9_,"aw",@nobits
	.sectionflags	@""
	.align	1024
	.zero		1024


//--------------------- .nv.shared.reserved.0     --------------------------
	.section	.nv.shared.reserved.0,"aw",@nobits
	.align	8
	.weak		__nv_reservedSMEM_offset_0_alias
	.size		__nv_reservedSMEM_offset_0_alias, 0, 64
	.other		__nv_reservedSMEM_offset_0_alias,@"STO_CUDA_RESERVED_SHARED STV_DEFAULT"
__nv_reservedSMEM_offset_0_alias:
	.zero		0
.nv.shared.reserved.0:
	.zero		64
	.weak		__nv_reservedSMEM_allocation_phase
	.type		__nv_reservedSMEM_allocation_phase,@object
	.size		__nv_reservedSMEM_allocation_phase,(.L_0 - __nv_reservedSMEM_allocation_phase)
__nv_reservedSMEM_allocation_phase:
	.zero		1
.L_0:
	.zero		7
	.weak		__nv_reservedSMEM_devtool_atexit_pc
	.type		__nv_reservedSMEM_devtool_atexit_pc,@object
	.size		__nv_reservedSMEM_devtool_atexit_pc,(__nv_reservedSMEM_allocation_mask - __nv_reservedSMEM_devtool_atexit_pc)
__nv_reservedSMEM_devtool_atexit_pc:
	.zero		8
	.weak		__nv_reservedSMEM_allocation_mask
	.type		__nv_reservedSMEM_allocation_mask,@object
	.size		__nv_reservedSMEM_allocation_mask,(.L_2 - __nv_reservedSMEM_allocation_mask)
__nv_reservedSMEM_allocation_mask:
	.zero		4
.L_2:


//--------------------- .nv.global                --------------------------
	.section	.nv.global,"aw",@nobits
.nv.global:
	.type		_ZN47_INTERNAL_84066dc0_9_kernel_cu_ed569749_28983824cute1_E,@object
	.size		_ZN47_INTERNAL_84066dc0_9_kernel_cu_ed569749_28983824cute1_E,(_ZN47_INTERNAL_84066dc0_9_kernel_cu_ed569749_28983824cuda3std3__45__cpo6cbeginE - _ZN47_INTERNAL_84066dc0_9_kernel_cu_ed569749_28983824cute1_E)
_ZN47_INTERNAL_84066dc0_9_kernel_cu_ed569749_28983824cute1_E:
	.zero		1
	.type		_ZN47_INTERNAL_84066dc0_9_kernel_cu_ed569749_28983824cuda3std3__45__cpo6cbeginE,@object
	.size		_ZN47_INTERNAL_84066dc0_9_kernel_cu_ed569749_28983824cuda3std3__45__cpo6cbeginE,(_ZN47_INTERNAL_84066dc0_9_kernel_cu_ed569749_28983824cuda3std3__48in_placeE - _ZN47_INTERNAL_84066dc0_9_kernel_cu_ed569749_28983824cuda3std3__45__cpo6cbeginE)
_ZN47_INTERNAL_84066dc0_9_kernel_cu_ed569749_28983824cuda3std3__45__cpo6cbeginE:
	.zero		1
	.type		_ZN47_INTERNAL_84066dc0_9_kernel_cu_ed569749_28983824cuda3std3__48in_placeE,@object
	.size		_ZN47_INTERNAL_84066dc0_9_kernel_cu_ed569749_28983824cuda3std3__48in_placeE,(_ZN47_INTERNAL_84066dc0_9_kernel_cu_ed569749_28983824cuda3std6ranges3__45__cpo9iter_moveE - _ZN47_INTERNAL_84066dc0_9_kernel_cu_ed569749_28983824cuda3std3__48in_placeE)
_ZN47_INTERNAL_84066dc0_9_kernel_cu_ed569749_28983824cuda3std3__48in_placeE:
	.zero		1
	.type		_ZN47_INTERNAL_84066dc0_9_kernel_cu_ed569749_28983824cuda3std6ranges3__45__cpo9iter_moveE,@object
	.size		_ZN47_INTERNAL_84066dc0_9_kernel_cu_ed569749_28983824cuda3std6ranges3__45__cpo9iter_moveE,(_ZN47_INTERNAL_84066dc0_9_kernel_cu_ed569749_28983824cuda3std3__45__cpo5beginE - _ZN47_INTERNAL_84066dc0_9_kernel_cu_ed569749_28983824cuda3std6ranges3__45__cpo9iter_moveE)
_ZN47_INTERNAL_84066dc0_9_kernel_cu_ed569749_28983824cuda3std6ranges3__45__cpo9iter_moveE:
	.zero		1
	.type		_ZN47_INTERNAL_84066dc0_9_kernel_cu_ed569749_28983824cuda3std3__45__cpo5beginE,@object
	.size		_ZN47_INTERNAL_84066dc0_9_kernel_cu_ed569749_28983824cuda3std3__45__cpo5beginE,(_ZN47_INTERNAL_84066dc0_9_kernel_cu_ed569749_28983824cuda3std3__449_GLOBAL__N__84066dc0_9_kernel_cu_ed569749_28983826ignoreE - _ZN47_INTERNAL_84066dc0_9_kernel_cu_ed569749_28983824cuda3std3__45__cpo5beginE)
_ZN47_INTERNAL_84066dc0_9_kernel_cu_ed569749_28983824cuda3std3__45__cpo5beginE:
	.zero		1
	.type		_ZN47_INTERNAL_84066dc0_9_kernel_cu_ed569749_28983824cuda3std3__449_GLOBAL__N__84066dc0_9_kernel_cu_ed569749_28983826ignoreE,@object
	.size		_ZN47_INTERNAL_84066dc0_9_kernel_cu_ed569749_28983824cuda3std3__449_GLOBAL__N__84066dc0_9_kernel_cu_ed569749_28983826ignoreE,(_ZN47_INTERNAL_84066dc0_9_kernel_cu_ed569749_28983824cute7productE - _ZN47_INTERNAL_84066dc0_9_kernel_cu_ed569749_28983824cuda3std3__449_GLOBAL__N__84066dc0_9_kernel_cu_ed569749_28983826ignoreE)
_ZN47_INTERNAL_84066dc0_9_kernel_cu_ed569749_28983824cuda3std3__449_GLOBAL__N__84066dc0_9_kernel_cu_ed569749_28983826ignoreE:
	.zero		1
	.type		_ZN47_INTERNAL_84066dc0_9_kernel_cu_ed569749_28983824cute7productE,@object
	.size		_ZN47_INTERNAL_84066dc0_9_kernel_cu_ed569749_28983824cute7productE,(_ZN47_INTERNAL_84066dc0_9_kernel_cu_ed569749_28983824cuda3std3__45__cpo3endE - _ZN47_INTERNAL_84066dc0_9_kernel_cu_ed569749_28983824cute7productE)
_ZN47_INTERNAL_84066dc0_9_kernel_cu_ed569749_28983824cute7productE:
	.zero		1
	.type		_ZN47_INTERNAL_84066dc0_9_kernel_cu_ed569749_28983824cuda3std3__45__cpo3endE,@object
	.size		_ZN47_INTERNAL_84066dc0_9_kernel_cu_ed569749_28983824cuda3std3__45__cpo3endE,(_ZN47_INTERNAL_84066dc0_9_kernel_cu_ed569749_28983824cuda3std3__419piecewise_constructE - _ZN47_INTERNAL_84066dc0_9_kernel_cu_ed569749_28983824cuda3std3__45__cpo3endE)
_ZN47_INTERNAL_84066dc0_9_kernel_cu_ed569749_28983824cuda3std3__45__cpo3endE:
	.zero		1
	.type		_ZN47_INTERNAL_84066dc0_9_kernel_cu_ed569749_28983824cuda3std3__419piecewise_constructE,@object
	.size		_ZN47_INTERNAL_84066dc0_9_kernel_cu_ed569749_28983824cuda3std3__419piecewise_constructE,(_ZN47_INTERNAL_84066dc0_9_kernel_cu_ed569749_28983824cuda3std3__45__cpo4cendE - _ZN47_INTERNAL_84066dc0_9_kernel_cu_ed569749_28983824cuda3std3__419piecewise_constructE)
_ZN47_INTERNAL_84066dc0_9_kernel_cu_ed569749_28983824cuda3std3__419piecewise_constructE:
	.zero		1
	.type		_ZN47_INTERNAL_84066dc0_9_kernel_cu_ed569749_28983824cuda3std3__45__cpo4cendE,@object
	.size		_ZN47_INTERNAL_84066dc0_9_kernel_cu_ed569749_28983824cuda3std3__45__cpo4cendE,(_ZN47_INTERNAL_84066dc0_9_kernel_cu_ed569749_28983824cuda3std6ranges3__45__cpo4swapE - _ZN47_INTERNAL_84066dc0_9_kernel_cu_ed569749_28983824cuda3std3__45__cpo4cendE)
_ZN47_INTERNAL_84066dc0_9_kernel_cu_ed569749_28983824cuda3std3__45__cpo4cendE:
	.zero		1
	.type		_ZN47_INTERNAL_84066dc0_9_kernel_cu_ed569749_28983824cuda3std6ranges3__45__cpo4swapE,@object
	.size		_ZN47_INTERNAL_84066dc0_9_kernel_cu_ed569749_28983824cuda3std6ranges3__45__cpo4swapE,(.L_10 - _ZN47_INTERNAL_84066dc0_9_kernel_cu_ed569749_28983824cuda3std6ranges3__45__cpo4swapE)
_ZN47_INTERNAL_84066dc0_9_kernel_cu_ed569749_28983824cuda3std6ranges3__45__cpo4swapE:
	.zero		1
.L_10:


//--------------------- .nv.constant0._ZN9deep_gemm24sm100_fp8_gemm_1d1d_implILN4cute4UMMA5MajorE0ELS3_0ELj0ELj7168ELj2048ELj128ELj224ELj128ELj1ELj128ELj128ELj64ELj4ELj128ELj128ELj1ELb0ELj146ELNS_8GemmTypeE0ELb0EN7cutlass10bfloat16_tENS_16EpilogueIdentityEEEvPijjj14CUtensorMap_stS9_S9_S9_S9_ --------------------------
	.section	.nv.constant0._ZN9deep_gemm24sm100_fp8_gemm_1d1d_implILN4cute4UMMA5MajorE0ELS3_0ELj0ELj7168ELj2048ELj128ELj224ELj128ELj1ELj128ELj128ELj64ELj4ELj128ELj128ELj1ELb0ELj146ELNS_8GemmTypeE0ELb0EN7cutlass10bfloat16_tENS_16EpilogueIdentityEEEvPijjj14CUtensorMap_stS9_S9_S9_S9_,"a",@progbits
	.sectionflags	@""
	.align	4
.nv.constant0._ZN9deep_gemm24sm100_fp8_gemm_1d1d_implILN4cute4UMMA5MajorE0ELS3_0ELj0ELj7168ELj2048ELj128ELj224ELj128ELj1ELj128ELj128ELj64ELj4ELj128ELj128ELj1ELb0ELj146ELNS_8GemmTypeE0ELb0EN7cutlass10bfloat16_tENS_16EpilogueIdentityEEEvPijjj14CUtensorMap_stS9_S9_S9_S9_:
	.zero		1600


//--------------------- SYMBOLS --------------------------

	.type		.nv.reservedSmem.offset0,@object
	.size		.nv.reservedSmem.offset0,0x4
	.type		.nv.reservedSmem.cap,@object
	.size		.nv.reservedSmem.cap,0x4
